//
// Generated by NVIDIA NVVM Compiler
//
// Compiler Build ID: CL-36424714
// Cuda compilation tools, release 13.0, V13.0.88
// Based on NVVM 20.0.0
//

.version 9.0
.target sm_100
.address_size 64

	// .globl	_Z3addPiS_S_i
.const .align 4 .b8 d_a_const[4096];
.const .align 4 .b8 d_b_const[4096];
.extern .shared .align 16 .b8 res[];

.visible .entry _Z3addPiS_S_i(
	.param .u64 .ptr .align 1 _Z3addPiS_S_i_param_0,
	.param .u64 .ptr .align 1 _Z3addPiS_S_i_param_1,
	.param .u64 .ptr .align 1 _Z3addPiS_S_i_param_2,
	.param .u32 _Z3addPiS_S_i_param_3
)
{
	.reg .pred 	%p<2>;
	.reg .b32 	%r<9>;
	.reg .b64 	%rd<11>;

	ld.param.u64 	%rd1, [_Z3addPiS_S_i_param_0];
	ld.param.u64 	%rd2, [_Z3addPiS_S_i_param_1];
	ld.param.u64 	%rd3, [_Z3addPiS_S_i_param_2];
	ld.param.u32 	%r2, [_Z3addPiS_S_i_param_3];
	mov.u32 	%r3, %ctaid.x;
	mov.u32 	%r4, %ntid.x;
	mov.u32 	%r5, %tid.x;
	mad.lo.s32 	%r1, %r3, %r4, %r5;
	setp.ge.s32 	%p1, %r1, %r2;
	@%p1 bra 	$L__BB0_2;
	cvta.to.global.u64 	%rd4, %rd1;
	cvta.to.global.u64 	%rd5, %rd2;
	cvta.to.global.u64 	%rd6, %rd3;
	mul.wide.s32 	%rd7, %r1, 4;
	add.s64 	%rd8, %rd4, %rd7;
	ld.global.u32 	%r6, [%rd8];
	add.s64 	%rd9, %rd5, %rd7;
	ld.global.u32 	%r7, [%rd9];
	add.s32 	%r8, %r7, %r6;
	add.s64 	%rd10, %rd6, %rd7;
	st.global.u32 	[%rd10], %r8;
$L__BB0_2:
	ret;

}
	// .globl	_Z9addSharedPiS_S_i
.visible .entry _Z9addSharedPiS_S_i(
	.param .u64 .ptr .align 1 _Z9addSharedPiS_S_i_param_0,
	.param .u64 .ptr .align 1 _Z9addSharedPiS_S_i_param_1,
	.param .u64 .ptr .align 1 _Z9addSharedPiS_S_i_param_2,
	.param .u32 _Z9addSharedPiS_S_i_param_3
)
{
	.reg .pred 	%p<2>;
	.reg .b32 	%r<13>;
	.reg .b64 	%rd<12>;

	ld.param.u64 	%rd1, [_Z9addSharedPiS_S_i_param_0];
	ld.param.u64 	%rd2, [_Z9addSharedPiS_S_i_param_1];
	ld.param.u64 	%rd3, [_Z9addSharedPiS_S_i_param_2];
	ld.param.u32 	%r4, [_Z9addSharedPiS_S_i_param_3];
	mov.u32 	%r5, %ctaid.x;
	mov.u32 	%r6, %ntid.x;
	mov.u32 	%r1, %tid.x;
	mad.lo.s32 	%r2, %r5, %r6, %r1;
	setp.ge.s32 	%p1, %r2, %r4;
	shl.b32 	%r7, %r1, 2;
	mov.u32 	%r8, res;
	add.s32 	%r3, %r8, %r7;
	@%p1 bra 	$L__BB1_2;
	cvta.to.global.u64 	%rd4, %rd1;
	cvta.to.global.u64 	%rd5, %rd2;
	mul.wide.s32 	%rd6, %r2, 4;
	add.s64 	%rd7, %rd4, %rd6;
	ld.global.u32 	%r9, [%rd7];
	add.s64 	%rd8, %rd5, %rd6;
	ld.global.u32 	%r10, [%rd8];
	add.s32 	%r11, %r10, %r9;
	st.shared.u32 	[%r3], %r11;
$L__BB1_2:
	cvta.to.global.u64 	%rd9, %rd3;
	bar.sync 	0;
	ld.shared.u32 	%r12, [%r3];
	mul.wide.u32 	%rd10, %r1, 4;
	add.s64 	%rd11, %rd9, %rd10;
	st.global.u32 	[%rd11], %r12;
	ret;

}
	// .globl	_Z8addConstPii
.visible .entry _Z8addConstPii(
	.param .u64 .ptr .align 1 _Z8addConstPii_param_0,
	.param .u32 _Z8addConstPii_param_1
)
{
	.reg .pred 	%p<2>;
	.reg .b32 	%r<9>;
	.reg .b64 	%rd<9>;

	ld.param.u64 	%rd1, [_Z8addConstPii_param_0];
	ld.param.u32 	%r2, [_Z8addConstPii_param_1];
	mov.u32 	%r3, %ctaid.x;
	mov.u32 	%r4, %ntid.x;
	mov.u32 	%r5, %tid.x;
	mad.lo.s32 	%r1, %r3, %r4, %r5;
	setp.ge.u32 	%p1, %r1, %r2;
	@%p1 bra 	$L__BB2_2;
	cvta.to.global.u64 	%rd2, %rd1;
	mul.wide.u32 	%rd3, %r1, 4;
	mov.u64 	%rd4, d_a_const;
	add.s64 	%rd5, %rd4, %rd3;
	ld.const.u32 	%r6, [%rd5];
	mov.u64 	%rd6, d_b_const;
	add.s64 	%rd7, %rd6, %rd3;
	ld.const.u32 	%r7, [%rd7];
	add.s32 	%r8, %r7, %r6;
	add.s64 	%rd8, %rd2, %rd3;
	st.global.u32 	[%rd8], %r8;
$L__BB2_2:
	ret;

}
	// .globl	_Z6addRegPiS_S_i
.visible .entry _Z6addRegPiS_S_i(
	.param .u64 .ptr .align 1 _Z6addRegPiS_S_i_param_0,
	.param .u64 .ptr .align 1 _Z6addRegPiS_S_i_param_1,
	.param .u64 .ptr .align 1 _Z6addRegPiS_S_i_param_2,
	.param .u32 _Z6addRegPiS_S_i_param_3
)
{
	.reg .pred 	%p<2>;
	.reg .b32 	%r<9>;
	.reg .b64 	%rd<11>;

	ld.param.u64 	%rd1, [_Z6addRegPiS_S_i_param_0];
	ld.param.u64 	%rd2, [_Z6addRegPiS_S_i_param_1];
	ld.param.u64 	%rd3, [_Z6addRegPiS_S_i_param_2];
	ld.param.u32 	%r2, [_Z6addRegPiS_S_i_param_3];
	mov.u32 	%r3, %ctaid.x;
	mov.u32 	%r4, %ntid.x;
	mov.u32 	%r5, %tid.x;
	mad.lo.s32 	%r1, %r3, %r4, %r5;
	setp.ge.u32 	%p1, %r1, %r2;
	@%p1 bra 	$L__BB3_2;
	cvta.to.global.u64 	%rd4, %rd1;
	cvta.to.global.u64 	%rd5, %rd2;
	cvta.to.global.u64 	%rd6, %rd3;
	mul.wide.u32 	%rd7, %r1, 4;
	add.s64 	%rd8, %rd4, %rd7;
	ld.global.u32 	%r6, [%rd8];
	add.s64 	%rd9, %rd5, %rd7;
	ld.global.u32 	%r7, [%rd9];
	add.s32 	%r8, %r7, %r6;
	add.s64 	%rd10, %rd6, %rd7;
	st.global.u32 	[%rd10], %r8;
$L__BB3_2:
	ret;

}
	// .globl	_Z8subtractPiS_S_i
.visible .entry _Z8subtractPiS_S_i(
	.param .u64 .ptr .align 1 _Z8subtractPiS_S_i_param_0,
	.param .u64 .ptr .align 1 _Z8subtractPiS_S_i_param_1,
	.param .u64 .ptr .align 1 _Z8subtractPiS_S_i_param_2,
	.param .u32 _Z8subtractPiS_S_i_param_3
)
{
	.reg .pred 	%p<2>;
	.reg .b32 	%r<9>;
	.reg .b64 	%rd<11>;

	ld.param.u64 	%rd1, [_Z8subtractPiS_S_i_param_0];
	ld.param.u64 	%rd2, [_Z8subtractPiS_S_i_param_1];
	ld.param.u64 	%rd3, [_Z8subtractPiS_S_i_param_2];
	ld.param.u32 	%r2, [_Z8subtractPiS_S_i_param_3];
	mov.u32 	%r3, %ctaid.x;
	mov.u32 	%r4, %ntid.x;
	mov.u32 	%r5, %tid.x;
	mad.lo.s32 	%r1, %r3, %r4, %r5;
	setp.ge.s32 	%p1, %r1, %r2;
	@%p1 bra 	$L__BB4_2;
	cvta.to.global.u64 	%rd4, %rd1;
	cvta.to.global.u64 	%rd5, %rd2;
	cvta.to.global.u64 	%rd6, %rd3;
	mul.wide.s32 	%rd7, %r1, 4;
	add.s64 	%rd8, %rd4, %rd7;
	ld.global.u32 	%r6, [%rd8];
	add.s64 	%rd9, %rd5, %rd7;
	ld.global.u32 	%r7, [%rd9];
	sub.s32 	%r8, %r6, %r7;
	add.s64 	%rd10, %rd6, %rd7;
	st.global.u32 	[%rd10], %r8;
$L__BB4_2:
	ret;

}
	// .globl	_Z14subtractSharedPiS_S_i
.visible .entry _Z14subtractSharedPiS_S_i(
	.param .u64 .ptr .align 1 _Z14subtractSharedPiS_S_i_param_0,
	.param .u64 .ptr .align 1 _Z14subtractSharedPiS_S_i_param_1,
	.param .u64 .ptr .align 1 _Z14subtractSharedPiS_S_i_param_2,
	.param .u32 _Z14subtractSharedPiS_S_i_param_3
)
{
	.reg .pred 	%p<2>;
	.reg .b32 	%r<13>;
	.reg .b64 	%rd<12>;

	ld.param.u64 	%rd1, [_Z14subtractSharedPiS_S_i_param_0];
	ld.param.u64 	%rd2, [_Z14subtractSharedPiS_S_i_param_1];
	ld.param.u64 	%rd3, [_Z14subtractSharedPiS_S_i_param_2];
	ld.param.u32 	%r4, [_Z14subtractSharedPiS_S_i_param_3];
	mov.u32 	%r5, %ctaid.x;
	mov.u32 	%r6, %ntid.x;
	mov.u32 	%r1, %tid.x;
	mad.lo.s32 	%r2, %r5, %r6, %r1;
	setp.ge.s32 	%p1, %r2, %r4;
	shl.b32 	%r7, %r1, 2;
	mov.u32 	%r8, res;
	add.s32 	%r3, %r8, %r7;
	@%p1 bra 	$L__BB5_2;
	cvta.to.global.u64 	%rd4, %rd1;
	cvta.to.global.u64 	%rd5, %rd2;
	mul.wide.s32 	%rd6, %r2, 4;
	add.s64 	%rd7, %rd4, %rd6;
	ld.global.u32 	%r9, [%rd7];
	add.s64 	%rd8, %rd5, %rd6;
	ld.global.u32 	%r10, [%rd8];
	sub.s32 	%r11, %r9, %r10;
	st.shared.u32 	[%r3], %r11;
$L__BB5_2:
	cvta.to.global.u64 	%rd9, %rd3;
	bar.sync 	0;
	ld.shared.u32 	%r12, [%r3];
	mul.wide.u32 	%rd10, %r1, 4;
	add.s64 	%rd11, %rd9, %rd10;
	st.global.u32 	[%rd11], %r12;
	ret;

}
	// .globl	_Z13subtractConstPii
.visible .entry _Z13subtractConstPii(
	.param .u64 .ptr .align 1 _Z13subtractConstPii_param_0,
	.param .u32 _Z13subtractConstPii_param_1
)
{
	.reg .pred 	%p<2>;
	.reg .b32 	%r<9>;
	.reg .b64 	%rd<9>;

	ld.param.u64 	%rd1, [_Z13subtractConstPii_param_0];
	ld.param.u32 	%r2, [_Z13subtractConstPii_param_1];
	mov.u32 	%r3, %ctaid.x;
	mov.u32 	%r4, %ntid.x;
	mov.u32 	%r5, %tid.x;
	mad.lo.s32 	%r1, %r3, %r4, %r5;
	setp.ge.u32 	%p1, %r1, %r2;
	@%p1 bra 	$L__BB6_2;
	cvta.to.global.u64 	%rd2, %rd1;
	mul.wide.u32 	%rd3, %r1, 4;
	mov.u64 	%rd4, d_a_const;
	add.s64 	%rd5, %rd4, %rd3;
	ld.const.u32 	%r6, [%rd5];
	mov.u64 	%rd6, d_b_const;
	add.s64 	%rd7, %rd6, %rd3;
	ld.const.u32 	%r7, [%rd7];
	sub.s32 	%r8, %r6, %r7;
	add.s64 	%rd8, %rd2, %rd3;
	st.global.u32 	[%rd8], %r8;
$L__BB6_2:
	ret;

}
	// .globl	_Z11subtractRegPiS_S_i
.visible .entry _Z11subtractRegPiS_S_i(
	.param .u64 .ptr .align 1 _Z11subtractRegPiS_S_i_param_0,
	.param .u64 .ptr .align 1 _Z11subtractRegPiS_S_i_param_1,
	.param .u64 .ptr .align 1 _Z11subtractRegPiS_S_i_param_2,
	.param .u32 _Z11subtractRegPiS_S_i_param_3
)
{
	.reg .pred 	%p<2>;
	.reg .b32 	%r<9>;
	.reg .b64 	%rd<11>;

	ld.param.u64 	%rd1, [_Z11subtractRegPiS_S_i_param_0];
	ld.param.u64 	%rd2, [_Z11subtractRegPiS_S_i_param_1];
	ld.param.u64 	%rd3, [_Z11subtractRegPiS_S_i_param_2];
	ld.param.u32 	%r2, [_Z11subtractRegPiS_S_i_param_3];
	mov.u32 	%r3, %ctaid.x;
	mov.u32 	%r4, %ntid.x;
	mov.u32 	%r5, %tid.x;
	mad.lo.s32 	%r1, %r3, %r4, %r5;
	setp.ge.u32 	%p1, %r1, %r2;
	@%p1 bra 	$L__BB7_2;
	cvta.to.global.u64 	%rd4, %rd1;
	cvta.to.global.u64 	%rd5, %rd2;
	cvta.to.global.u64 	%rd6, %rd3;
	mul.wide.u32 	%rd7, %r1, 4;
	add.s64 	%rd8, %rd4, %rd7;
	ld.global.u32 	%r6, [%rd8];
	add.s64 	%rd9, %rd5, %rd7;
	ld.global.u32 	%r7, [%rd9];
	sub.s32 	%r8, %r6, %r7;
	add.s64 	%rd10, %rd6, %rd7;
	st.global.u32 	[%rd10], %r8;
$L__BB7_2:
	ret;

}
	// .globl	_Z4multPiS_S_i
.visible .entry _Z4multPiS_S_i(
	.param .u64 .ptr .align 1 _Z4multPiS_S_i_param_0,
	.param .u64 .ptr .align 1 _Z4multPiS_S_i_param_1,
	.param .u64 .ptr .align 1 _Z4multPiS_S_i_param_2,
	.param .u32 _Z4multPiS_S_i_param_3
)
{
	.reg .pred 	%p<2>;
	.reg .b32 	%r<9>;
	.reg .b64 	%rd<11>;

	ld.param.u64 	%rd1, [_Z4multPiS_S_i_param_0];
	ld.param.u64 	%rd2, [_Z4multPiS_S_i_param_1];
	ld.param.u64 	%rd3, [_Z4multPiS_S_i_param_2];
	ld.param.u32 	%r2, [_Z4multPiS_S_i_param_3];
	mov.u32 	%r3, %ctaid.x;
	mov.u32 	%r4, %ntid.x;
	mov.u32 	%r5, %tid.x;
	mad.lo.s32 	%r1, %r3, %r4, %r5;
	setp.ge.s32 	%p1, %r1, %r2;
	@%p1 bra 	$L__BB8_2;
	cvta.to.global.u64 	%rd4, %rd1;
	cvta.to.global.u64 	%rd5, %rd2;
	cvta.to.global.u64 	%rd6, %rd3;
	mul.wide.s32 	%rd7, %r1, 4;
	add.s64 	%rd8, %rd4, %rd7;
	ld.global.u32 	%r6, [%rd8];
	add.s64 	%rd9, %rd5, %rd7;
	ld.global.u32 	%r7, [%rd9];
	mul.lo.s32 	%r8, %r7, %r6;
	add.s64 	%rd10, %rd6, %rd7;
	st.global.u32 	[%rd10], %r8;
$L__BB8_2:
	ret;

}
	// .globl	_Z10multSharedPiS_S_i
.visible .entry _Z10multSharedPiS_S_i(
	.param .u64 .ptr .align 1 _Z10multSharedPiS_S_i_param_0,
	.param .u64 .ptr .align 1 _Z10multSharedPiS_S_i_param_1,
	.param .u64 .ptr .align 1 _Z10multSharedPiS_S_i_param_2,
	.param .u32 _Z10multSharedPiS_S_i_param_3
)
{
	.reg .pred 	%p<2>;
	.reg .b32 	%r<13>;
	.reg .b64 	%rd<12>;

	ld.param.u64 	%rd1, [_Z10multSharedPiS_S_i_param_0];
	ld.param.u64 	%rd2, [_Z10multSharedPiS_S_i_param_1];
	ld.param.u64 	%rd3, [_Z10multSharedPiS_S_i_param_2];
	ld.param.u32 	%r4, [_Z10multSharedPiS_S_i_param_3];
	mov.u32 	%r5, %ctaid.x;
	mov.u32 	%r6, %ntid.x;
	mov.u32 	%r1, %tid.x;
	mad.lo.s32 	%r2, %r5, %r6, %r1;
	setp.ge.s32 	%p1, %r2, %r4;
	shl.b32 	%r7, %r1, 2;
	mov.u32 	%r8, res;
	add.s32 	%r3, %r8, %r7;
	@%p1 bra 	$L__BB9_2;
	cvta.to.global.u64 	%rd4, %rd1;
	cvta.to.global.u64 	%rd5, %rd2;
	mul.wide.s32 	%rd6, %r2, 4;
	add.s64 	%rd7, %rd4, %rd6;
	ld.global.u32 	%r9, [%rd7];
	add.s64 	%rd8, %rd5, %rd6;
	ld.global.u32 	%r10, [%rd8];
	mul.lo.s32 	%r11, %r10, %r9;
	st.shared.u32 	[%r3], %r11;
$L__BB9_2:
	cvta.to.global.u64 	%rd9, %rd3;
	bar.sync 	0;
	ld.shared.u32 	%r12, [%r3];
	mul.wide.u32 	%rd10, %r1, 4;
	add.s64 	%rd11, %rd9, %rd10;
	st.global.u32 	[%rd11], %r12;
	ret;

}
	// .globl	_Z9multConstPii
.visible .entry _Z9multConstPii(
	.param .u64 .ptr .align 1 _Z9multConstPii_param_0,
	.param .u32 _Z9multConstPii_param_1
)
{
	.reg .pred 	%p<2>;
	.reg .b32 	%r<9>;
	.reg .b64 	%rd<9>;

	ld.param.u64 	%rd1, [_Z9multConstPii_param_0];
	ld.param.u32 	%r2, [_Z9multConstPii_param_1];
	mov.u32 	%r3, %ctaid.x;
	mov.u32 	%r4, %ntid.x;
	mov.u32 	%r5, %tid.x;
	mad.lo.s32 	%r1, %r3, %r4, %r5;
	setp.ge.u32 	%p1, %r1, %r2;
	@%p1 bra 	$L__BB10_2;
	cvta.to.global.u64 	%rd2, %rd1;
	mul.wide.u32 	%rd3, %r1, 4;
	mov.u64 	%rd4, d_a_const;
	add.s64 	%rd5, %rd4, %rd3;
	ld.const.u32 	%r6, [%rd5];
	mov.u64 	%rd6, d_b_const;
	add.s64 	%rd7, %rd6, %rd3;
	ld.const.u32 	%r7, [%rd7];
	mul.lo.s32 	%r8, %r7, %r6;
	add.s64 	%rd8, %rd2, %rd3;
	st.global.u32 	[%rd8], %r8;
$L__BB10_2:
	ret;

}
	// .globl	_Z7multRegPiS_S_i
.visible .entry _Z7multRegPiS_S_i(
	.param .u64 .ptr .align 1 _Z7multRegPiS_S_i_param_0,
	.param .u64 .ptr .align 1 _Z7multRegPiS_S_i_param_1,
	.param .u64 .ptr .align 1 _Z7multRegPiS_S_i_param_2,
	.param .u32 _Z7multRegPiS_S_i_param_3
)
{
	.reg .pred 	%p<2>;
	.reg .b32 	%r<9>;
	.reg .b64 	%rd<11>;

	ld.param.u64 	%rd1, [_Z7multRegPiS_S_i_param_0];
	ld.param.u64 	%rd2, [_Z7multRegPiS_S_i_param_1];
	ld.param.u64 	%rd3, [_Z7multRegPiS_S_i_param_2];
	ld.param.u32 	%r2, [_Z7multRegPiS_S_i_param_3];
	mov.u32 	%r3, %ctaid.x;
	mov.u32 	%r4, %ntid.x;
	mov.u32 	%r5, %tid.x;
	mad.lo.s32 	%r1, %r3, %r4, %r5;
	setp.ge.u32 	%p1, %r1, %r2;
	@%p1 bra 	$L__BB11_2;
	cvta.to.global.u64 	%rd4, %rd1;
	cvta.to.global.u64 	%rd5, %rd2;
	cvta.to.global.u64 	%rd6, %rd3;
	mul.wide.u32 	%rd7, %r1, 4;
	add.s64 	%rd8, %rd4, %rd7;
	ld.global.u32 	%r6, [%rd8];
	add.s64 	%rd9, %rd5, %rd7;
	ld.global.u32 	%r7, [%rd9];
	mul.lo.s32 	%r8, %r7, %r6;
	add.s64 	%rd10, %rd6, %rd7;
	st.global.u32 	[%rd10], %r8;
$L__BB11_2:
	ret;

}
	// .globl	_Z3modPiS_S_i
.visible .entry _Z3modPiS_S_i(
	.param .u64 .ptr .align 1 _Z3modPiS_S_i_param_0,
	.param .u64 .ptr .align 1 _Z3modPiS_S_i_param_1,
	.param .u64 .ptr .align 1 _Z3modPiS_S_i_param_2,
	.param .u32 _Z3modPiS_S_i_param_3
)
{
	.reg .pred 	%p<2>;
	.reg .b32 	%r<9>;
	.reg .b64 	%rd<11>;

	ld.param.u64 	%rd1, [_Z3modPiS_S_i_param_0];
	ld.param.u64 	%rd2, [_Z3modPiS_S_i_param_1];
	ld.param.u64 	%rd3, [_Z3modPiS_S_i_param_2];
	ld.param.u32 	%r2, [_Z3modPiS_S_i_param_3];
	mov.u32 	%r3, %ctaid.x;
	mov.u32 	%r4, %ntid.x;
	mov.u32 	%r5, %tid.x;
	mad.lo.s32 	%r1, %r3, %r4, %r5;
	setp.ge.s32 	%p1, %r1, %r2;
	@%p1 bra 	$L__BB12_2;
	cvta.to.global.u64 	%rd4, %rd1;
	cvta.to.global.u64 	%rd5, %rd2;
	cvta.to.global.u64 	%rd6, %rd3;
	mul.wide.s32 	%rd7, %r1, 4;
	add.s64 	%rd8, %rd4, %rd7;
	ld.global.u32 	%r6, [%rd8];
	add.s64 	%rd9, %rd5, %rd7;
	ld.global.u32 	%r7, [%rd9];
	rem.s32 	%r8, %r6, %r7;
	add.s64 	%rd10, %rd6, %rd7;
	st.global.u32 	[%rd10], %r8;
$L__BB12_2:
	ret;

}
	// .globl	_Z9modSharedPiS_S_i
.visible .entry _Z9modSharedPiS_S_i(
	.param .u64 .ptr .align 1 _Z9modSharedPiS_S_i_param_0,
	.param .u64 .ptr .align 1 _Z9modSharedPiS_S_i_param_1,
	.param .u64 .ptr .align 1 _Z9modSharedPiS_S_i_param_2,
	.param .u32 _Z9modSharedPiS_S_i_param_3
)
{
	.reg .pred 	%p<2>;
	.reg .b32 	%r<13>;
	.reg .b64 	%rd<12>;

	ld.param.u64 	%rd1, [_Z9modSharedPiS_S_i_param_0];
	ld.param.u64 	%rd2, [_Z9modSharedPiS_S_i_param_1];
	ld.param.u64 	%rd3, [_Z9modSharedPiS_S_i_param_2];
	ld.param.u32 	%r4, [_Z9modSharedPiS_S_i_param_3];
	mov.u32 	%r5, %ctaid.x;
	mov.u32 	%r6, %ntid.x;
	mov.u32 	%r1, %tid.x;
	mad.lo.s32 	%r2, %r5, %r6, %r1;
	setp.ge.s32 	%p1, %r2, %r4;
	shl.b32 	%r7, %r1, 2;
	mov.u32 	%r8, res;
	add.s32 	%r3, %r8, %r7;
	@%p1 bra 	$L__BB13_2;
	cvta.to.global.u64 	%rd4, %rd1;
	cvta.to.global.u64 	%rd5, %rd2;
	mul.wide.s32 	%rd6, %r2, 4;
	add.s64 	%rd7, %rd4, %rd6;
	ld.global.u32 	%r9, [%rd7];
	add.s64 	%rd8, %rd5, %rd6;
	ld.global.u32 	%r10, [%rd8];
	rem.s32 	%r11, %r9, %r10;
	st.shared.u32 	[%r3], %r11;
$L__BB13_2:
	cvta.to.global.u64 	%rd9, %rd3;
	bar.sync 	0;
	ld.shared.u32 	%r12, [%r3];
	mul.wide.u32 	%rd10, %r1, 4;
	add.s64 	%rd11, %rd9, %rd10;
	st.global.u32 	[%rd11], %r12;
	ret;

}
	// .globl	_Z8modConstPii
.visible .entry _Z8modConstPii(
	.param .u64 .ptr .align 1 _Z8modConstPii_param_0,
	.param .u32 _Z8modConstPii_param_1
)
{
	.reg .pred 	%p<2>;
	.reg .b32 	%r<9>;
	.reg .b64 	%rd<9>;

	ld.param.u64 	%rd1, [_Z8modConstPii_param_0];
	ld.param.u32 	%r2, [_Z8modConstPii_param_1];
	mov.u32 	%r3, %ctaid.x;
	mov.u32 	%r4, %ntid.x;
	mov.u32 	%r5, %tid.x;
	mad.lo.s32 	%r1, %r3, %r4, %r5;
	setp.ge.u32 	%p1, %r1, %r2;
	@%p1 bra 	$L__BB14_2;
	cvta.to.global.u64 	%rd2, %rd1;
	mul.wide.u32 	%rd3, %r1, 4;
	mov.u64 	%rd4, d_a_const;
	add.s64 	%rd5, %rd4, %rd3;
	ld.const.u32 	%r6, [%rd5];
	mov.u64 	%rd6, d_b_const;
	add.s64 	%rd7, %rd6, %rd3;
	ld.const.u32 	%r7, [%rd7];
	rem.s32 	%r8, %r6, %r7;
	add.s64 	%rd8, %rd2, %rd3;
	st.global.u32 	[%rd8], %r8;
$L__BB14_2:
	ret;

}
	// .globl	_Z6modRegPiS_S_i
.visible .entry _Z6modRegPiS_S_i(
	.param .u64 .ptr .align 1 _Z6modRegPiS_S_i_param_0,
	.param .u64 .ptr .align 1 _Z6modRegPiS_S_i_param_1,
	.param .u64 .ptr .align 1 _Z6modRegPiS_S_i_param_2,
	.param .u32 _Z6modRegPiS_S_i_param_3
)
{
	.reg .pred 	%p<2>;
	.reg .b32 	%r<9>;
	.reg .b64 	%rd<11>;

	ld.param.u64 	%rd1, [_Z6modRegPiS_S_i_param_0];
	ld.param.u64 	%rd2, [_Z6modRegPiS_S_i_param_1];
	ld.param.u64 	%rd3, [_Z6modRegPiS_S_i_param_2];
	ld.param.u32 	%r2, [_Z6modRegPiS_S_i_param_3];
	mov.u32 	%r3, %ctaid.x;
	mov.u32 	%r4, %ntid.x;
	mov.u32 	%r5, %tid.x;
	mad.lo.s32 	%r1, %r3, %r4, %r5;
	setp.ge.u32 	%p1, %r1, %r2;
	@%p1 bra 	$L__BB15_2;
	cvta.to.global.u64 	%rd4, %rd1;
	cvta.to.global.u64 	%rd5, %rd2;
	cvta.to.global.u64 	%rd6, %rd3;
	mul.wide.u32 	%rd7, %r1, 4;
	add.s64 	%rd8, %rd4, %rd7;
	ld.global.u32 	%r6, [%rd8];
	add.s64 	%rd9, %rd5, %rd7;
	ld.global.u32 	%r7, [%rd9];
	rem.s32 	%r8, %r6, %r7;
	add.s64 	%rd10, %rd6, %rd7;
	st.global.u32 	[%rd10], %r8;
$L__BB15_2:
	ret;

}


// ===== COMPILED SASS (sm_100) =====

	.target	sm_100

	.elftype	@"ET_EXEC"


//--------------------- .note.nv.tkinfo           --------------------------
	.section	.note.nv.tkinfo,"",@"SHT_NOTE"
	.sectionflags	@"SHF_NOTE_NV_TKINFO"
	.tkinfo
        /*0018*/ 	.word	0x00000002
        /*0030*/ 	.string	""
        /*0030*/ 	.string	"ptxas"
        /*0030*/ 	.string	"Cuda compilation tools, release 13.0, V13.0.88"
        /*0030*/ 	.string	"Build cuda_13.0.r13.0/compiler.36424714_0"
        /*0030*/ 	.string	"-arch sm_100 -m 64 "



//--------------------- .note.nv.cuinfo           --------------------------
	.section	.note.nv.cuinfo,"",@"SHT_NOTE"
	.sectionflags	@"SHF_NOTE_NV_CUINFO"
        /*0018*/ 	.short	0x0002
        /*001a*/ 	.short	0x0064
        /*001c*/ 	.short	0x0082
	.zero		2


//--------------------- .nv.info                  --------------------------
	.section	.nv.info,"",@"SHT_CUDA_INFO"
	.align	4


	//----- nvinfo : EIATTR_REGCOUNT
	.align		4
        /*0000*/ 	.byte	0x04, 0x2f
        /*0002*/ 	.short	(.L_3 - .L_2)
	.align		4
.L_2:
        /*0004*/ 	.word	index@(_Z3addPiS_S_i)
        /*0008*/ 	.word	0x0000000c


	//----- nvinfo : EIATTR_FRAME_SIZE
	.align		4
.L_3:
        /*000c*/ 	.byte	0x04, 0x11
        /*000e*/ 	.short	(.L_5 - .L_4)
	.align		4
.L_4:
        /*0010*/ 	.word	index@(_Z3addPiS_S_i)
        /*0014*/ 	.word	0x00000000


	//----- nvinfo : EIATTR_REGCOUNT
	.align		4
.L_5:
        /*0018*/ 	.byte	0x04, 0x2f
        /*001a*/ 	.short	(.L_7 - .L_6)
	.align		4
.L_6:
        /*001c*/ 	.word	index@(_Z9addSharedPiS_S_i)
        /*0020*/ 	.word	0x0000000e


	//----- nvinfo : EIATTR_FRAME_SIZE
	.align		4
.L_7:
        /*0024*/ 	.byte	0x04, 0x11
        /*0026*/ 	.short	(.L_9 - .L_8)
	.align		4
.L_8:
        /*0028*/ 	.word	index@(_Z9addSharedPiS_S_i)
        /*002c*/ 	.word	0x00000000


	//----- nvinfo : EIATTR_REGCOUNT
	.align		4
.L_9:
        /*0030*/ 	.byte	0x04, 0x2f
        /*0032*/ 	.short	(.L_11 - .L_10)
	.align		4
.L_10:
        /*0034*/ 	.word	index@(_Z8addConstPii)
        /*0038*/ 	.word	0x00000008


	//----- nvinfo : EIATTR_FRAME_SIZE
	.align		4
.L_11:
        /*003c*/ 	.byte	0x04, 0x11
        /*003e*/ 	.short	(.L_13 - .L_12)
	.align		4
.L_12:
        /*0040*/ 	.word	index@(_Z8addConstPii)
        /*0044*/ 	.word	0x00000000


	//----- nvinfo : EIATTR_REGCOUNT
	.align		4
.L_13:
        /*0048*/ 	.byte	0x04, 0x2f
        /*004a*/ 	.short	(.L_15 - .L_14)
	.align		4
.L_14:
        /*004c*/ 	.word	index@(_Z6addRegPiS_S_i)
        /*0050*/ 	.word	0x0000000c


	//----- nvinfo : EIATTR_FRAME_SIZE
	.align		4
.L_15:
        /*0054*/ 	.byte	0x04, 0x11
        /*0056*/ 	.short	(.L_17 - .L_16)
	.align		4
.L_16:
        /*0058*/ 	.word	index@(_Z6addRegPiS_S_i)
        /*005c*/ 	.word	0x00000000


	//----- nvinfo : EIATTR_REGCOUNT
	.align		4
.L_17:
        /*0060*/ 	.byte	0x04, 0x2f
        /*0062*/ 	.short	(.L_19 - .L_18)
	.align		4
.L_18:
        /*0064*/ 	.word	index@(_Z8subtractPiS_S_i)
        /*0068*/ 	.word	0x0000000c


	//----- nvinfo : EIATTR_FRAME_SIZE
	.align		4
.L_19:
        /*006c*/ 	.byte	0x04, 0x11
        /*006e*/ 	.short	(.L_21 - .L_20)
	.align		4
.L_20:
        /*0070*/ 	.word	index@(_Z8subtractPiS_S_i)
        /*0074*/ 	.word	0x00000000


	//----- nvinfo : EIATTR_REGCOUNT
	.align		4
.L_21:
        /*0078*/ 	.byte	0x04, 0x2f
        /*007a*/ 	.short	(.L_23 - .L_22)
	.align		4
.L_22:
        /*007c*/ 	.word	index@(_Z14subtractSharedPiS_S_i)
        /*0080*/ 	.word	0x0000000e


	//----- nvinfo : EIATTR_FRAME_SIZE
	.align		4
.L_23:
        /*0084*/ 	.byte	0x04, 0x11
        /*0086*/ 	.short	(.L_25 - .L_24)
	.align		4
.L_24:
        /*0088*/ 	.word	index@(_Z14subtractSharedPiS_S_i)
        /*008c*/ 	.word	0x00000000


	//----- nvinfo : EIATTR_REGCOUNT
	.align		4
.L_25:
        /*0090*/ 	.byte	0x04, 0x2f
        /*0092*/ 	.short	(.L_27 - .L_26)
	.align		4
.L_26:
        /*0094*/ 	.word	index@(_Z13subtractConstPii)
        /*0098*/ 	.word	0x00000008


	//----- nvinfo : EIATTR_FRAME_SIZE
	.align		4
.L_27:
        /*009c*/ 	.byte	0x04, 0x11
        /*009e*/ 	.short	(.L_29 - .L_28)
	.align		4
.L_28:
        /*00a0*/ 	.word	index@(_Z13subtractConstPii)
        /*00a4*/ 	.word	0x00000000


	//----- nvinfo : EIATTR_REGCOUNT
	.align		4
.L_29:
        /*00a8*/ 	.byte	0x04, 0x2f
        /*00aa*/ 	.short	(.L_31 - .L_30)
	.align		4
.L_30:
        /*00ac*/ 	.word	index@(_Z11subtractRegPiS_S_i)
        /*00b0*/ 	.word	0x0000000c


	//----- nvinfo : EIATTR_FRAME_SIZE
	.align		4
.L_31:
        /*00b4*/ 	.byte	0x04, 0x11
        /*00b6*/ 	.short	(.L_33 - .L_32)
	.align		4
.L_32:
        /*00b8*/ 	.word	index@(_Z11subtractRegPiS_S_i)
        /*00bc*/ 	.word	0x00000000


	//----- nvinfo : EIATTR_REGCOUNT
	.align		4
.L_33:
        /*00c0*/ 	.byte	0x04, 0x2f
        /*00c2*/ 	.short	(.L_35 - .L_34)
	.align		4
.L_34:
        /*00c4*/ 	.word	index@(_Z4multPiS_S_i)
        /*00c8*/ 	.word	0x0000000c


	//----- nvinfo : EIATTR_FRAME_SIZE
	.align		4
.L_35:
        /*00cc*/ 	.byte	0x04, 0x11
        /*00ce*/ 	.short	(.L_37 - .L_36)
	.align		4
.L_36:
        /*00d0*/ 	.word	index@(_Z4multPiS_S_i)
        /*00d4*/ 	.word	0x00000000


	//----- nvinfo : EIATTR_REGCOUNT
	.align		4
.L_37:
        /*00d8*/ 	.byte	0x04, 0x2f
        /*00da*/ 	.short	(.L_39 - .L_38)
	.align		4
.L_38:
        /*00dc*/ 	.word	index@(_Z10multSharedPiS_S_i)
        /*00e0*/ 	.word	0x0000000e


	//----- nvinfo : EIATTR_FRAME_SIZE
	.align		4
.L_39:
        /*00e4*/ 	.byte	0x04, 0x11
        /*00e6*/ 	.short	(.L_41 - .L_40)
	.align		4
.L_40:
        /*00e8*/ 	.word	index@(_Z10multSharedPiS_S_i)
        /*00ec*/ 	.word	0x00000000


	//----- nvinfo : EIATTR_REGCOUNT
	.align		4
.L_41:
        /*00f0*/ 	.byte	0x04, 0x2f
        /*00f2*/ 	.short	(.L_43 - .L_42)
	.align		4
.L_42:
        /*00f4*/ 	.word	index@(_Z9multConstPii)
        /*00f8*/ 	.word	0x00000008


	//----- nvinfo : EIATTR_FRAME_SIZE
	.align		4
.L_43:
        /*00fc*/ 	.byte	0x04, 0x11
        /*00fe*/ 	.short	(.L_45 - .L_44)
	.align		4
.L_44:
        /*0100*/ 	.word	index@(_Z9multConstPii)
        /*0104*/ 	.word	0x00000000


	//----- nvinfo : EIATTR_REGCOUNT
	.align		4
.L_45:
        /*0108*/ 	.byte	0x04, 0x2f
        /*010a*/ 	.short	(.L_47 - .L_46)
	.align		4
.L_46:
        /*010c*/ 	.word	index@(_Z7multRegPiS_S_i)
        /*0110*/ 	.word	0x0000000c


	//----- nvinfo : EIATTR_FRAME_SIZE
	.align		4
.L_47:
        /*0114*/ 	.byte	0x04, 0x11
        /*0116*/ 	.short	(.L_49 - .L_48)
	.align		4
.L_48:
        /*0118*/ 	.word	index@(_Z7multRegPiS_S_i)
        /*011c*/ 	.word	0x00000000


	//----- nvinfo : EIATTR_REGCOUNT
	.align		4
.L_49:
        /*0120*/ 	.byte	0x04, 0x2f
        /*0122*/ 	.short	(.L_51 - .L_50)
	.align		4
.L_50:
        /*0124*/ 	.word	index@(_Z3modPiS_S_i)
        /*0128*/ 	.word	0x0000000d


	//----- nvinfo : EIATTR_FRAME_SIZE
	.align		4
.L_51:
        /*012c*/ 	.byte	0x04, 0x11
        /*012e*/ 	.short	(.L_53 - .L_52)
	.align		4
.L_52:
        /*0130*/ 	.word	index@(_Z3modPiS_S_i)
        /*0134*/ 	.word	0x00000000


	//----- nvinfo : EIATTR_REGCOUNT
	.align		4
.L_53:
        /*0138*/ 	.byte	0x04, 0x2f
        /*013a*/ 	.short	(.L_55 - .L_54)
	.align		4
.L_54:
        /*013c*/ 	.word	index@(_Z9modSharedPiS_S_i)
        /*0140*/ 	.word	0x0000000f


	//----- nvinfo : EIATTR_FRAME_SIZE
	.align		4
.L_55:
        /*0144*/ 	.byte	0x04, 0x11
        /*0146*/ 	.short	(.L_57 - .L_56)
	.align		4
.L_56:
        /*0148*/ 	.word	index@(_Z9modSharedPiS_S_i)
        /*014c*/ 	.word	0x00000000


	//----- nvinfo : EIATTR_REGCOUNT
	.align		4
.L_57:
        /*0150*/ 	.byte	0x04, 0x2f
        /*0152*/ 	.short	(.L_59 - .L_58)
	.align		4
.L_58:
        /*0154*/ 	.word	index@(_Z8modConstPii)
        /*0158*/ 	.word	0x0000000f


	//----- nvinfo : EIATTR_FRAME_SIZE
	.align		4
.L_59:
        /*015c*/ 	.byte	0x04, 0x11
        /*015e*/ 	.short	(.L_61 - .L_60)
	.align		4
.L_60:
        /*0160*/ 	.word	index@(_Z8modConstPii)
        /*0164*/ 	.word	0x00000000


	//----- nvinfo : EIATTR_REGCOUNT
	.align		4
.L_61:
        /*0168*/ 	.byte	0x04, 0x2f
        /*016a*/ 	.short	(.L_63 - .L_62)
	.align		4
.L_62:
        /*016c*/ 	.word	index@(_Z6modRegPiS_S_i)
        /*0170*/ 	.word	0x0000000d


	//----- nvinfo : EIATTR_FRAME_SIZE
	.align		4
.L_63:
        /*0174*/ 	.byte	0x04, 0x11
        /*0176*/ 	.short	(.L_65 - .L_64)
	.align		4
.L_64:
        /*0178*/ 	.word	index@(_Z6modRegPiS_S_i)
        /*017c*/ 	.word	0x00000000


	//----- nvinfo : EIATTR_MIN_STACK_SIZE
	.align		4
.L_65:
        /*0180*/ 	.byte	0x04, 0x12
        /*0182*/ 	.short	(.L_67 - .L_66)
	.align		4
.L_66:
        /*0184*/ 	.word	index@(_Z6modRegPiS_S_i)
        /*0188*/ 	.word	0x00000000


	//----- nvinfo : EIATTR_MIN_STACK_SIZE
	.align		4
.L_67:
        /*018c*/ 	.byte	0x04, 0x12
        /*018e*/ 	.short	(.L_69 - .L_68)
	.align		4
.L_68:
        /*0190*/ 	.word	index@(_Z8modConstPii)
        /*0194*/ 	.word	0x00000000


	//----- nvinfo : EIATTR_MIN_STACK_SIZE
	.align		4
.L_69:
        /*0198*/ 	.byte	0x04, 0x12
        /*019a*/ 	.short	(.L_71 - .L_70)
	.align		4
.L_70:
        /*019c*/ 	.word	index@(_Z9modSharedPiS_S_i)
        /*01a0*/ 	.word	0x00000000


	//----- nvinfo : EIATTR_MIN_STACK_SIZE
	.align		4
.L_71:
        /*01a4*/ 	.byte	0x04, 0x12
        /*01a6*/ 	.short	(.L_73 - .L_72)
	.align		4
.L_72:
        /*01a8*/ 	.word	index@(_Z3modPiS_S_i)
        /*01ac*/ 	.word	0x00000000


	//----- nvinfo : EIATTR_MIN_STACK_SIZE
	.align		4
.L_73:
        /*01b0*/ 	.byte	0x04, 0x12
        /*01b2*/ 	.short	(.L_75 - .L_74)
	.align		4
.L_74:
        /*01b4*/ 	.word	index@(_Z7multRegPiS_S_i)
        /*01b8*/ 	.word	0x00000000


	//----- nvinfo : EIATTR_MIN_STACK_SIZE
	.align		4
.L_75:
        /*01bc*/ 	.byte	0x04, 0x12
        /*01be*/ 	.short	(.L_77 - .L_76)
	.align		4
.L_76:
        /*01c0*/ 	.word	index@(_Z9multConstPii)
        /*01c4*/ 	.word	0x00000000


	//----- nvinfo : EIATTR_MIN_STACK_SIZE
	.align		4
.L_77:
        /*01c8*/ 	.byte	0x04, 0x12
        /*01ca*/ 	.short	(.L_79 - .L_78)
	.align		4
.L_78:
        /*01cc*/ 	.word	index@(_Z10multSharedPiS_S_i)
        /*01d0*/ 	.word	0x00000000


	//----- nvinfo : EIATTR_MIN_STACK_SIZE
	.align		4
.L_79:
        /*01d4*/ 	.byte	0x04, 0x12
        /*01d6*/ 	.short	(.L_81 - .L_80)
	.align		4
.L_80:
        /*01d8*/ 	.word	index@(_Z4multPiS_S_i)
        /*01dc*/ 	.word	0x00000000


	//----- nvinfo : EIATTR_MIN_STACK_SIZE
	.align		4
.L_81:
        /*01e0*/ 	.byte	0x04, 0x12
        /*01e2*/ 	.short	(.L_83 - .L_82)
	.align		4
.L_82:
        /*01e4*/ 	.word	index@(_Z11subtractRegPiS_S_i)
        /*01e8*/ 	.word	0x00000000


	//----- nvinfo : EIATTR_MIN_STACK_SIZE
	.align		4
.L_83:
        /*01ec*/ 	.byte	0x04, 0x12
        /*01ee*/ 	.short	(.L_85 - .L_84)
	.align		4
.L_84:
        /*01f0*/ 	.word	index@(_Z13subtractConstPii)
        /*01f4*/ 	.word	0x00000000


	//----- nvinfo : EIATTR_MIN_STACK_SIZE
	.align		4
.L_85:
        /*01f8*/ 	.byte	0x04, 0x12
        /*01fa*/ 	.short	(.L_87 - .L_86)
	.align		4
.L_86:
        /*01fc*/ 	.word	index@(_Z14subtractSharedPiS_S_i)
        /*0200*/ 	.word	0x00000000


	//----- nvinfo : EIATTR_MIN_STACK_SIZE
	.align		4
.L_87:
        /*0204*/ 	.byte	0x04, 0x12
        /*0206*/ 	.short	(.L_89 - .L_88)
	.align		4
.L_88:
        /*0208*/ 	.word	index@(_Z8subtractPiS_S_i)
        /*020c*/ 	.word	0x00000000


	//----- nvinfo : EIATTR_MIN_STACK_SIZE
	.align		4
.L_89:
        /*0210*/ 	.byte	0x04, 0x12
        /*0212*/ 	.short	(.L_91 - .L_90)
	.align		4
.L_90:
        /*0214*/ 	.word	index@(_Z6addRegPiS_S_i)
        /*0218*/ 	.word	0x00000000


	//----- nvinfo : EIATTR_MIN_STACK_SIZE
	.align		4
.L_91:
        /*021c*/ 	.byte	0x04, 0x12
        /*021e*/ 	.short	(.L_93 - .L_92)
	.align		4
.L_92:
        /*0220*/ 	.word	index@(_Z8addConstPii)
        /*0224*/ 	.word	0x00000000


	//----- nvinfo : EIATTR_MIN_STACK_SIZE
	.align		4
.L_93:
        /*0228*/ 	.byte	0x04, 0x12
        /*022a*/ 	.short	(.L_95 - .L_94)
	.align		4
.L_94:
        /*022c*/ 	.word	index@(_Z9addSharedPiS_S_i)
        /*0230*/ 	.word	0x00000000


	//----- nvinfo : EIATTR_MIN_STACK_SIZE
	.align		4
.L_95:
        /*0234*/ 	.byte	0x04, 0x12
        /*0236*/ 	.short	(.L_97 - .L_96)
	.align		4
.L_96:
        /*0238*/ 	.word	index@(_Z3addPiS_S_i)
        /*023c*/ 	.word	0x00000000
.L_97:


//--------------------- .nv.compat                --------------------------
	.section	.nv.compat,"",@"SHT_CUDA_COMPAT_INFO"
	.align	4
        /*0000*/ 	.byte	0x02, 0x09, 0x00, 0x00, 0x02, 0x02, 0x01, 0x00, 0x02, 0x05, 0x05, 0x00, 0x03, 0x07, 0x01, 0x01
        /*0010*/ 	.byte	0x02, 0x03, 0x00, 0x00, 0x02, 0x06, 0x01, 0x00, 0x04, 0x0b, 0x08, 0x00, 0x09, 0x00, 0x00, 0x00
        /*0020*/ 	.byte	0x00, 0x00, 0x00, 0x00


//--------------------- .nv.info._Z6modRegPiS_S_i --------------------------
	.section	.nv.info._Z6modRegPiS_S_i,"",@"SHT_CUDA_INFO"
	.sectionflags	@""
	.align	4


	//----- nvinfo : EIATTR_CUDA_API_VERSION
	.align		4
        /*0000*/ 	.byte	0x04, 0x37
        /*0002*/ 	.short	(.L_99 - .L_98)
.L_98:
        /*0004*/ 	.word	0x00000082


	//----- nvinfo : EIATTR_KPARAM_INFO
	.align		4
.L_99:
        /*0008*/ 	.byte	0x04, 0x17
        /*000a*/ 	.short	(.L_101 - .L_100)
.L_100:
        /*000c*/ 	.word	0x00000000
        /*0010*/ 	.short	0x0003
        /*0012*/ 	.short	0x0018
        /*0014*/ 	.byte	0x00, 0xf0, 0x11, 0x00


	//----- nvinfo : EIATTR_KPARAM_INFO
	.align		4
.L_101:
        /*0018*/ 	.byte	0x04, 0x17
        /*001a*/ 	.short	(.L_103 - .L_102)
.L_102:
        /*001c*/ 	.word	0x00000000
        /*0020*/ 	.short	0x0002
        /*0022*/ 	.short	0x0010
        /*0024*/ 	.byte	0x00, 0xf5, 0x21, 0x00


	//----- nvinfo : EIATTR_KPARAM_INFO
	.align		4
.L_103:
        /*0028*/ 	.byte	0x04, 0x17
        /*002a*/ 	.short	(.L_105 - .L_104)
.L_104:
        /*002c*/ 	.word	0x00000000
        /*0030*/ 	.short	0x0001
        /*0032*/ 	.short	0x0008
        /*0034*/ 	.byte	0x00, 0xf5, 0x21, 0x00


	//----- nvinfo : EIATTR_KPARAM_INFO
	.align		4
.L_105:
        /*0038*/ 	.byte	0x04, 0x17
        /*003a*/ 	.short	(.L_107 - .L_106)
.L_106:
        /*003c*/ 	.word	0x00000000
        /*0040*/ 	.short	0x0000
        /*0042*/ 	.short	0x0000
        /*0044*/ 	.byte	0x00, 0xf5, 0x21, 0x00


	//----- nvinfo : EIATTR_SPARSE_MMA_MASK
	.align		4
.L_107:
        /*0048*/ 	.byte	0x03, 0x50
        /*004a*/ 	.short	0x0000


	//----- nvinfo : EIATTR_MAXREG_COUNT
	.align		4
        /*004c*/ 	.byte	0x03, 0x1b
        /*004e*/ 	.short	0x00ff


	//----- nvinfo : EIATTR_MERCURY_ISA_VERSION
	.align		4
        /*0050*/ 	.byte	0x03, 0x5f
        /*0052*/ 	.short	0x0101


	//----- nvinfo : EIATTR_VRC_CTA_INIT_COUNT
	.align		4
        /*0054*/ 	.byte	0x02, 0x4a
	.zero		1
	.zero		1


	//----- nvinfo : EIATTR_EXIT_INSTR_OFFSETS
	.align		4
        /*0058*/ 	.byte	0x04, 0x1c
        /*005a*/ 	.short	(.L_109 - .L_108)


	//   ....[0]....
.L_108:
        /*005c*/ 	.word	0x00000070


	//   ....[1]....
        /*0060*/ 	.word	0x00000280


	//----- nvinfo : EIATTR_CBANK_PARAM_SIZE
	.align		4
.L_109:
        /*0064*/ 	.byte	0x03, 0x19
        /*0066*/ 	.short	0x001c


	//----- nvinfo : EIATTR_PARAM_CBANK
	.align		4
        /*0068*/ 	.byte	0x04, 0x0a
        /*006a*/ 	.short	(.L_111 - .L_110)
	.align		4
.L_110:
        /*006c*/ 	.word	index@(.nv.constant0._Z6modRegPiS_S_i)
        /*0070*/ 	.short	0x0380
        /*0072*/ 	.short	0x001c


	//----- nvinfo : EIATTR_SW_WAR
	.align		4
.L_111:
        /*0074*/ 	.byte	0x04, 0x36
        /*0076*/ 	.short	(.L_113 - .L_112)
.L_112:
        /*0078*/ 	.word	0x00000008
.L_113:


//--------------------- .nv.info._Z8modConstPii   --------------------------
	.section	.nv.info._Z8modConstPii,"",@"SHT_CUDA_INFO"
	.sectionflags	@""
	.align	4


	//----- nvinfo : EIATTR_CUDA_API_VERSION
	.align		4
        /*0000*/ 	.byte	0x04, 0x37
        /*0002*/ 	.short	(.L_115 - .L_114)
.L_114:
        /*0004*/ 	.word	0x00000082


	//----- nvinfo : EIATTR_KPARAM_INFO
	.align		4
.L_115:
        /*0008*/ 	.byte	0x04, 0x17
        /*000a*/ 	.short	(.L_117 - .L_116)
.L_116:
        /*000c*/ 	.word	0x00000000
        /*0010*/ 	.short	0x0001
        /*0012*/ 	.short	0x0008
        /*0014*/ 	.byte	0x00, 0xf0, 0x11, 0x00


	//----- nvinfo : EIATTR_KPARAM_INFO
	.align		4
.L_117:
        /*0018*/ 	.byte	0x04, 0x17
        /*001a*/ 	.short	(.L_119 - .L_118)
.L_118:
        /*001c*/ 	.word	0x00000000
        /*0020*/ 	.short	0x0000
        /*0022*/ 	.short	0x0000
        /*0024*/ 	.byte	0x00, 0xf5, 0x21, 0x00


	//----- nvinfo : EIATTR_SPARSE_MMA_MASK
	.align		4
.L_119:
        /*0028*/ 	.byte	0x03, 0x50
        /*002a*/ 	.short	0x0000


	//----- nvinfo : EIATTR_MAXREG_COUNT
	.align		4
        /*002c*/ 	.byte	0x03, 0x1b
        /*002e*/ 	.short	0x00ff


	//----- nvinfo : EIATTR_MERCURY_ISA_VERSION
	.align		4
        /*0030*/ 	.byte	0x03, 0x5f
        /*0032*/ 	.short	0x0101


	//----- nvinfo : EIATTR_VRC_CTA_INIT_COUNT
	.align		4
        /*0034*/ 	.byte	0x02, 0x4a
	.zero		1
	.zero		1


	//----- nvinfo : EIATTR_EXIT_INSTR_OFFSETS
	.align		4
        /*0038*/ 	.byte	0x04, 0x1c
        /*003a*/ 	.short	(.L_121 - .L_120)


	//   ....[0]....
.L_120:
        /*003c*/ 	.word	0x00000070


	//   ....[1]....
        /*0040*/ 	.word	0x00000270


	//----- nvinfo : EIATTR_CBANK_PARAM_SIZE
	.align		4
.L_121:
        /*0044*/ 	.byte	0x03, 0x19
        /*0046*/ 	.short	0x000c


	//----- nvinfo : EIATTR_PARAM_CBANK
	.align		4
        /*0048*/ 	.byte	0x04, 0x0a
        /*004a*/ 	.short	(.L_123 - .L_122)
	.align		4
.L_122:
        /*004c*/ 	.word	index@(.nv.constant0._Z8modConstPii)
        /*0050*/ 	.short	0x0380
        /*0052*/ 	.short	0x000c


	//----- nvinfo : EIATTR_SW_WAR
	.align		4
.L_123:
        /*0054*/ 	.byte	0x04, 0x36
        /*0056*/ 	.short	(.L_125 - .L_124)
.L_124:
        /*0058*/ 	.word	0x00000008
.L_125:


//--------------------- .nv.info._Z9modSharedPiS_S_i --------------------------
	.section	.nv.info._Z9modSharedPiS_S_i,"",@"SHT_CUDA_INFO"
	.sectionflags	@""
	.align	4


	//----- nvinfo : EIATTR_CUDA_API_VERSION
	.align		4
        /*0000*/ 	.byte	0x04, 0x37
        /*0002*/ 	.short	(.L_127 - .L_126)
.L_126:
        /*0004*/ 	.word	0x00000082


	//----- nvinfo : EIATTR_KPARAM_INFO
	.align		4
.L_127:
        /*0008*/ 	.byte	0x04, 0x17
        /*000a*/ 	.short	(.L_129 - .L_128)
.L_128:
        /*000c*/ 	.word	0x00000000
        /*0010*/ 	.short	0x0003
        /*0012*/ 	.short	0x0018
        /*0014*/ 	.byte	0x00, 0xf0, 0x11, 0x00


	//----- nvinfo : EIATTR_KPARAM_INFO
	.align		4
.L_129:
        /*0018*/ 	.byte	0x04, 0x17
        /*001a*/ 	.short	(.L_131 - .L_130)
.L_130:
        /*001c*/ 	.word	0x00000000
        /*0020*/ 	.short	0x0002
        /*0022*/ 	.short	0x0010
        /*0024*/ 	.byte	0x00, 0xf5, 0x21, 0x00


	//----- nvinfo : EIATTR_KPARAM_INFO
	.align		4
.L_131:
        /*0028*/ 	.byte	0x04, 0x17
        /*002a*/ 	.short	(.L_133 - .L_132)
.L_132:
        /*002c*/ 	.word	0x00000000
        /*0030*/ 	.short	0x0001
        /*0032*/ 	.short	0x0008
        /*0034*/ 	.byte	0x00, 0xf5, 0x21, 0x00


	//----- nvinfo : EIATTR_KPARAM_INFO
	.align		4
.L_133:
        /*0038*/ 	.byte	0x04, 0x17
        /*003a*/ 	.short	(.L_135 - .L_134)
.L_134:
        /*003c*/ 	.word	0x00000000
        /*0040*/ 	.short	0x0000
        /*0042*/ 	.short	0x0000
        /*0044*/ 	.byte	0x00, 0xf5, 0x21, 0x00


	//----- nvinfo : EIATTR_SPARSE_MMA_MASK
	.align		4
.L_135:
        /*0048*/ 	.byte	0x03, 0x50
        /*004a*/ 	.short	0x0000


	//----- nvinfo : EIATTR_MAXREG_COUNT
	.align		4
        /*004c*/ 	.byte	0x03, 0x1b
        /*004e*/ 	.short	0x00ff


	//----- nvinfo : EIATTR_NUM_BARRIERS
	.align		4
        /*0050*/ 	.byte	0x02, 0x4c
        /*0052*/ 	.byte	0x01
	.zero		1


	//----- nvinfo : EIATTR_MERCURY_ISA_VERSION
	.align		4
        /*0054*/ 	.byte	0x03, 0x5f
        /*0056*/ 	.short	0x0101


	//----- nvinfo : EIATTR_VRC_CTA_INIT_COUNT
	.align		4
        /*0058*/ 	.byte	0x02, 0x4a
	.zero		1
	.zero		1


	//----- nvinfo : EIATTR_EXIT_INSTR_OFFSETS
	.align		4
        /*005c*/ 	.byte	0x04, 0x1c
        /*005e*/ 	.short	(.L_137 - .L_136)


	//   ....[0]....
.L_136:
        /*0060*/ 	.word	0x00000310


	//----- nvinfo : EIATTR_CRS_STACK_SIZE
	.align		4
.L_137:
        /*0064*/ 	.byte	0x04, 0x1e
        /*0066*/ 	.short	(.L_139 - .L_138)
.L_138:
        /*0068*/ 	.word	0x00000000


	//----- nvinfo : EIATTR_CBANK_PARAM_SIZE
	.align		4
.L_139:
        /*006c*/ 	.byte	0x03, 0x19
        /*006e*/ 	.short	0x001c


	//----- nvinfo : EIATTR_PARAM_CBANK
	.align		4
        /*0070*/ 	.byte	0x04, 0x0a
        /*0072*/ 	.short	(.L_141 - .L_140)
	.align		4
.L_140:
        /*0074*/ 	.word	index@(.nv.constant0._Z9modSharedPiS_S_i)
        /*0078*/ 	.short	0x0380
        /*007a*/ 	.short	0x001c


	//----- nvinfo : EIATTR_SW_WAR
	.align		4
.L_141:
        /*007c*/ 	.byte	0x04, 0x36
        /*007e*/ 	.short	(.L_143 - .L_142)
.L_142:
        /*0080*/ 	.word	0x00000008
.L_143:


//--------------------- .nv.info._Z3modPiS_S_i    --------------------------
	.section	.nv.info._Z3modPiS_S_i,"",@"SHT_CUDA_INFO"
	.sectionflags	@""
	.align	4


	//----- nvinfo : EIATTR_CUDA_API_VERSION
	.align		4
        /*0000*/ 	.byte	0x04, 0x37
        /*0002*/ 	.short	(.L_145 - .L_144)
.L_144:
        /*0004*/ 	.word	0x00000082


	//----- nvinfo : EIATTR_KPARAM_INFO
	.align		4
.L_145:
        /*0008*/ 	.byte	0x04, 0x17
        /*000a*/ 	.short	(.L_147 - .L_146)
.L_146:
        /*000c*/ 	.word	0x00000000
        /*0010*/ 	.short	0x0003
        /*0012*/ 	.short	0x0018
        /*0014*/ 	.byte	0x00, 0xf0, 0x11, 0x00


	//----- nvinfo : EIATTR_KPARAM_INFO
	.align		4
.L_147:
        /*0018*/ 	.byte	0x04, 0x17
        /*001a*/ 	.short	(.L_149 - .L_148)
.L_148:
        /*001c*/ 	.word	0x00000000
        /*0020*/ 	.short	0x0002
        /*0022*/ 	.short	0x0010
        /*0024*/ 	.byte	0x00, 0xf5, 0x21, 0x00


	//----- nvinfo : EIATTR_KPARAM_INFO
	.align		4
.L_149:
        /*0028*/ 	.byte	0x04, 0x17
        /*002a*/ 	.short	(.L_151 - .L_150)
.L_150:
        /*002c*/ 	.word	0x00000000
        /*0030*/ 	.short	0x0001
        /*0032*/ 	.short	0x0008
        /*0034*/ 	.byte	0x00, 0xf5, 0x21, 0x00


	//----- nvinfo : EIATTR_KPARAM_INFO
	.align		4
.L_151:
        /*0038*/ 	.byte	0x04, 0x17
        /*003a*/ 	.short	(.L_153 - .L_152)
.L_152:
        /*003c*/ 	.word	0x00000000
        /*0040*/ 	.short	0x0000
        /*0042*/ 	.short	0x0000
        /*0044*/ 	.byte	0x00, 0xf5, 0x21, 0x00


	//----- nvinfo : EIATTR_SPARSE_MMA_MASK
	.align		4
.L_153:
        /*0048*/ 	.byte	0x03, 0x50
        /*004a*/ 	.short	0x0000


	//----- nvinfo : EIATTR_MAXREG_COUNT
	.align		4
        /*004c*/ 	.byte	0x03, 0x1b
        /*004e*/ 	.short	0x00ff


	//----- nvinfo : EIATTR_MERCURY_ISA_VERSION
	.align		4
        /*0050*/ 	.byte	0x03, 0x5f
        /*0052*/ 	.short	0x0101


	//----- nvinfo : EIATTR_VRC_CTA_INIT_COUNT
	.align		4
        /*0054*/ 	.byte	0x02, 0x4a
	.zero		1
	.zero		1


	//----- nvinfo : EIATTR_EXIT_INSTR_OFFSETS
	.align		4
        /*0058*/ 	.byte	0x04, 0x1c
        /*005a*/ 	.short	(.L_155 - .L_154)


	//   ....[0]....
.L_154:
        /*005c*/ 	.word	0x00000070


	//   ....[1]....
        /*0060*/ 	.word	0x00000280


	//----- nvinfo : EIATTR_CBANK_PARAM_SIZE
	.align		4
.L_155:
        /*0064*/ 	.byte	0x03, 0x19
        /*0066*/ 	.short	0x001c


	//----- nvinfo : EIATTR_PARAM_CBANK
	.align		4
        /*0068*/ 	.byte	0x04, 0x0a
        /*006a*/ 	.short	(.L_157 - .L_156)
	.align		4
.L_156:
        /*006c*/ 	.word	index@(.nv.constant0._Z3modPiS_S_i)
        /*0070*/ 	.short	0x0380
        /*0072*/ 	.short	0x001c


	//----- nvinfo : EIATTR_SW_WAR
	.align		4
.L_157:
        /*0074*/ 	.byte	0x04, 0x36
        /*0076*/ 	.short	(.L_159 - .L_158)
.L_158:
        /*0078*/ 	.word	0x00000008
.L_159:


//--------------------- .nv.info._Z7multRegPiS_S_i --------------------------
	.section	.nv.info._Z7multRegPiS_S_i,"",@"SHT_CUDA_INFO"
	.sectionflags	@""
	.align	4


	//----- nvinfo : EIATTR_CUDA_API_VERSION
	.align		4
        /*0000*/ 	.byte	0x04, 0x37
        /*0002*/ 	.short	(.L_161 - .L_160)
.L_160:
        /*0004*/ 	.word	0x00000082


	//----- nvinfo : EIATTR_KPARAM_INFO
	.align		4
.L_161:
        /*0008*/ 	.byte	0x04, 0x17
        /*000a*/ 	.short	(.L_163 - .L_162)
.L_162:
        /*000c*/ 	.word	0x00000000
        /*0010*/ 	.short	0x0003
        /*0012*/ 	.short	0x0018
        /*0014*/ 	.byte	0x00, 0xf0, 0x11, 0x00


	//----- nvinfo : EIATTR_KPARAM_INFO
	.align		4
.L_163:
        /*0018*/ 	.byte	0x04, 0x17
        /*001a*/ 	.short	(.L_165 - .L_164)
.L_164:
        /*001c*/ 	.word	0x00000000
        /*0020*/ 	.short	0x0002
        /*0022*/ 	.short	0x0010
        /*0024*/ 	.byte	0x00, 0xf5, 0x21, 0x00


	//----- nvinfo : EIATTR_KPARAM_INFO
	.align		4
.L_165:
        /*0028*/ 	.byte	0x04, 0x17
        /*002a*/ 	.short	(.L_167 - .L_166)
.L_166:
        /*002c*/ 	.word	0x00000000
        /*0030*/ 	.short	0x0001
        /*0032*/ 	.short	0x0008
        /*0034*/ 	.byte	0x00, 0xf5, 0x21, 0x00


	//----- nvinfo : EIATTR_KPARAM_INFO
	.align		4
.L_167:
        /*0038*/ 	.byte	0x04, 0x17
        /*003a*/ 	.short	(.L_169 - .L_168)
.L_168:
        /*003c*/ 	.word	0x00000000
        /*0040*/ 	.short	0x0000
        /*0042*/ 	.short	0x0000
        /*0044*/ 	.byte	0x00, 0xf5, 0x21, 0x00


	//----- nvinfo : EIATTR_SPARSE_MMA_MASK
	.align		4
.L_169:
        /*0048*/ 	.byte	0x03, 0x50
        /*004a*/ 	.short	0x0000


	//----- nvinfo : EIATTR_MAXREG_COUNT
	.align		4
        /*004c*/ 	.byte	0x03, 0x1b
        /*004e*/ 	.short	0x00ff


	//----- nvinfo : EIATTR_MERCURY_ISA_VERSION
	.align		4
        /*0050*/ 	.byte	0x03, 0x5f
        /*0052*/ 	.short	0x0101


	//----- nvinfo : EIATTR_VRC_CTA_INIT_COUNT
	.align		4
        /*0054*/ 	.byte	0x02, 0x4a
	.zero		1
	.zero		1


	//----- nvinfo : EIATTR_EXIT_INSTR_OFFSETS
	.align		4
        /*0058*/ 	.byte	0x04, 0x1c
        /*005a*/ 	.short	(.L_171 - .L_170)


	//   ....[0]....
.L_170:
        /*005c*/ 	.word	0x00000070


	//   ....[1]....
        /*0060*/ 	.word	0x00000130


	//----- nvinfo : EIATTR_CBANK_PARAM_SIZE
	.align		4
.L_171:
        /*0064*/ 	.byte	0x03, 0x19
        /*0066*/ 	.short	0x001c


	//----- nvinfo : EIATTR_PARAM_CBANK
	.align		4
        /*0068*/ 	.byte	0x04, 0x0a
        /*006a*/ 	.short	(.L_173 - .L_172)
	.align		4
.L_172:
        /*006c*/ 	.word	index@(.nv.constant0._Z7multRegPiS_S_i)
        /*0070*/ 	.short	0x0380
        /*0072*/ 	.short	0x001c


	//----- nvinfo : EIATTR_SW_WAR
	.align		4
.L_173:
        /*0074*/ 	.byte	0x04, 0x36
        /*0076*/ 	.short	(.L_175 - .L_174)
.L_174:
        /*0078*/ 	.word	0x00000008
.L_175:


//--------------------- .nv.info._Z9multConstPii  --------------------------
	.section	.nv.info._Z9multConstPii,"",@"SHT_CUDA_INFO"
	.sectionflags	@""
	.align	4


	//----- nvinfo : EIATTR_CUDA_API_VERSION
	.align		4
        /*0000*/ 	.byte	0x04, 0x37
        /*0002*/ 	.short	(.L_177 - .L_176)
.L_176:
        /*0004*/ 	.word	0x00000082


	//----- nvinfo : EIATTR_KPARAM_INFO
	.align		4
.L_177:
        /*0008*/ 	.byte	0x04, 0x17
        /*000a*/ 	.short	(.L_179 - .L_178)
.L_178:
        /*000c*/ 	.word	0x00000000
        /*0010*/ 	.short	0x0001
        /*0012*/ 	.short	0x0008
        /*0014*/ 	.byte	0x00, 0xf0, 0x11, 0x00


	//----- nvinfo : EIATTR_KPARAM_INFO
	.align		4
.L_179:
        /*0018*/ 	.byte	0x04, 0x17
        /*001a*/ 	.short	(.L_181 - .L_180)
.L_180:
        /*001c*/ 	.word	0x00000000
        /*0020*/ 	.short	0x0000
        /*0022*/ 	.short	0x0000
        /*0024*/ 	.byte	0x00, 0xf5, 0x21, 0x00


	//----- nvinfo : EIATTR_SPARSE_MMA_MASK
	.align		4
.L_181:
        /*0028*/ 	.byte	0x03, 0x50
        /*002a*/ 	.short	0x0000


	//----- nvinfo : EIATTR_MAXREG_COUNT
	.align		4
        /*002c*/ 	.byte	0x03, 0x1b
        /*002e*/ 	.short	0x00ff


	//----- nvinfo : EIATTR_MERCURY_ISA_VERSION
	.align		4
        /*0030*/ 	.byte	0x03, 0x5f
        /*0032*/ 	.short	0x0101


	//----- nvinfo : EIATTR_VRC_CTA_INIT_COUNT
	.align		4
        /*0034*/ 	.byte	0x02, 0x4a
	.zero		1
	.zero		1


	//----- nvinfo : EIATTR_EXIT_INSTR_OFFSETS
	.align		4
        /*0038*/ 	.byte	0x04, 0x1c
        /*003a*/ 	.short	(.L_183 - .L_182)


	//   ....[0]....
.L_182:
        /*003c*/ 	.word	0x00000070


	//   ....[1]....
        /*0040*/ 	.word	0x00000120


	//----- nvinfo : EIATTR_CBANK_PARAM_SIZE
	.align		4
.L_183:
        /*0044*/ 	.byte	0x03, 0x19
        /*0046*/ 	.short	0x000c


	//----- nvinfo : EIATTR_PARAM_CBANK
	.align		4
        /*0048*/ 	.byte	0x04, 0x0a
        /*004a*/ 	.short	(.L_185 - .L_184)
	.align		4
.L_184:
        /*004c*/ 	.word	index@(.nv.constant0._Z9multConstPii)
        /*0050*/ 	.short	0x0380
        /*0052*/ 	.short	0x000c


	//----- nvinfo : EIATTR_SW_WAR
	.align		4
.L_185:
        /*0054*/ 	.byte	0x04, 0x36
        /*0056*/ 	.short	(.L_187 - .L_186)
.L_186:
        /*0058*/ 	.word	0x00000008
.L_187:


//--------------------- .nv.info._Z10multSharedPiS_S_i --------------------------
	.section	.nv.info._Z10multSharedPiS_S_i,"",@"SHT_CUDA_INFO"
	.sectionflags	@""
	.align	4


	//----- nvinfo : EIATTR_CUDA_API_VERSION
	.align		4
        /*0000*/ 	.byte	0x04, 0x37
        /*0002*/ 	.short	(.L_189 - .L_188)
.L_188:
        /*0004*/ 	.word	0x00000082


	//----- nvinfo : EIATTR_KPARAM_INFO
	.align		4
.L_189:
        /*0008*/ 	.byte	0x04, 0x17
        /*000a*/ 	.short	(.L_191 - .L_190)
.L_190:
        /*000c*/ 	.word	0x00000000
        /*0010*/ 	.short	0x0003
        /*0012*/ 	.short	0x0018
        /*0014*/ 	.byte	0x00, 0xf0, 0x11, 0x00


	//----- nvinfo : EIATTR_KPARAM_INFO
	.align		4
.L_191:
        /*0018*/ 	.byte	0x04, 0x17
        /*001a*/ 	.short	(.L_193 - .L_192)
.L_192:
        /*001c*/ 	.word	0x00000000
        /*0020*/ 	.short	0x0002
        /*0022*/ 	.short	0x0010
        /*0024*/ 	.byte	0x00, 0xf5, 0x21, 0x00


	//----- nvinfo : EIATTR_KPARAM_INFO
	.align		4
.L_193:
        /*0028*/ 	.byte	0x04, 0x17
        /*002a*/ 	.short	(.L_195 - .L_194)
.L_194:
        /*002c*/ 	.word	0x00000000
        /*0030*/ 	.short	0x0001
        /*0032*/ 	.short	0x0008
        /*0034*/ 	.byte	0x00, 0xf5, 0x21, 0x00


	//----- nvinfo : EIATTR_KPARAM_INFO
	.align		4
.L_195:
        /*0038*/ 	.byte	0x04, 0x17
        /*003a*/ 	.short	(.L_197 - .L_196)
.L_196:
        /*003c*/ 	.word	0x00000000
        /*0040*/ 	.short	0x0000
        /*0042*/ 	.short	0x0000
        /*0044*/ 	.byte	0x00, 0xf5, 0x21, 0x00


	//----- nvinfo : EIATTR_SPARSE_MMA_MASK
	.align		4
.L_197:
        /*0048*/ 	.byte	0x03, 0x50
        /*004a*/ 	.short	0x0000


	//----- nvinfo : EIATTR_MAXREG_COUNT
	.align		4
        /*004c*/ 	.byte	0x03, 0x1b
        /*004e*/ 	.short	0x00ff


	//----- nvinfo : EIATTR_NUM_BARRIERS
	.align		4
        /*0050*/ 	.byte	0x02, 0x4c
        /*0052*/ 	.byte	0x01
	.zero		1


	//----- nvinfo : EIATTR_MERCURY_ISA_VERSION
	.align		4
        /*0054*/ 	.byte	0x03, 0x5f
        /*0056*/ 	.short	0x0101


	//----- nvinfo : EIATTR_VRC_CTA_INIT_COUNT
	.align		4
        /*0058*/ 	.byte	0x02, 0x4a
	.zero		1
	.zero		1


	//----- nvinfo : EIATTR_EXIT_INSTR_OFFSETS
	.align		4
        /*005c*/ 	.byte	0x04, 0x1c
        /*005e*/ 	.short	(.L_199 - .L_198)


	//   ....[0]....
.L_198:
        /*0060*/ 	.word	0x00000190


	//----- nvinfo : EIATTR_CBANK_PARAM_SIZE
	.align		4
.L_199:
        /*0064*/ 	.byte	0x03, 0x19
        /*0066*/ 	.short	0x001c


	//----- nvinfo : EIATTR_PARAM_CBANK
	.align		4
        /*0068*/ 	.byte	0x04, 0x0a
        /*006a*/ 	.short	(.L_201 - .L_200)
	.align		4
.L_200:
        /*006c*/ 	.word	index@(.nv.constant0._Z10multSharedPiS_S_i)
        /*0070*/ 	.short	0x0380
        /*0072*/ 	.short	0x001c


	//----- nvinfo : EIATTR_SW_WAR
	.align		4
.L_201:
        /*0074*/ 	.byte	0x04, 0x36
        /*0076*/ 	.short	(.L_203 - .L_202)
.L_202:
        /*0078*/ 	.word	0x00000008
.L_203:


//--------------------- .nv.info._Z4multPiS_S_i   --------------------------
	.section	.nv.info._Z4multPiS_S_i,"",@"SHT_CUDA_INFO"
	.sectionflags	@""
	.align	4


	//----- nvinfo : EIATTR_CUDA_API_VERSION
	.align		4
        /*0000*/ 	.byte	0x04, 0x37
        /*0002*/ 	.short	(.L_205 - .L_204)
.L_204:
        /*0004*/ 	.word	0x00000082


	//----- nvinfo : EIATTR_KPARAM_INFO
	.align		4
.L_205:
        /*0008*/ 	.byte	0x04, 0x17
        /*000a*/ 	.short	(.L_207 - .L_206)
.L_206:
        /*000c*/ 	.word	0x00000000
        /*0010*/ 	.short	0x0003
        /*0012*/ 	.short	0x0018
        /*0014*/ 	.byte	0x00, 0xf0, 0x11, 0x00


	//----- nvinfo : EIATTR_KPARAM_INFO
	.align		4
.L_207:
        /*0018*/ 	.byte	0x04, 0x17
        /*001a*/ 	.short	(.L_209 - .L_208)
.L_208:
        /*001c*/ 	.word	0x00000000
        /*0020*/ 	.short	0x0002
        /*0022*/ 	.short	0x0010
        /*0024*/ 	.byte	0x00, 0xf5, 0x21, 0x00


	//----- nvinfo : EIATTR_KPARAM_INFO
	.align		4
.L_209:
        /*0028*/ 	.byte	0x04, 0x17
        /*002a*/ 	.short	(.L_211 - .L_210)
.L_210:
        /*002c*/ 	.word	0x00000000
        /*0030*/ 	.short	0x0001
        /*0032*/ 	.short	0x0008
        /*0034*/ 	.byte	0x00, 0xf5, 0x21, 0x00


	//----- nvinfo : EIATTR_KPARAM_INFO
	.align		4
.L_211:
        /*0038*/ 	.byte	0x04, 0x17
        /*003a*/ 	.short	(.L_213 - .L_212)
.L_212:
        /*003c*/ 	.word	0x00000000
        /*0040*/ 	.short	0x0000
        /*0042*/ 	.short	0x0000
        /*0044*/ 	.byte	0x00, 0xf5, 0x21, 0x00


	//----- nvinfo : EIATTR_SPARSE_MMA_MASK
	.align		4
.L_213:
        /*0048*/ 	.byte	0x03, 0x50
        /*004a*/ 	.short	0x0000


	//----- nvinfo : EIATTR_MAXREG_COUNT
	.align		4
        /*004c*/ 	.byte	0x03, 0x1b
        /*004e*/ 	.short	0x00ff


	//----- nvinfo : EIATTR_MERCURY_ISA_VERSION
	.align		4
        /*0050*/ 	.byte	0x03, 0x5f
        /*0052*/ 	.short	0x0101


	//----- nvinfo : EIATTR_VRC_CTA_INIT_COUNT
	.align		4
        /*0054*/ 	.byte	0x02, 0x4a
	.zero		1
	.zero		1


	//----- nvinfo : EIATTR_EXIT_INSTR_OFFSETS
	.align		4
        /*0058*/ 	.byte	0x04, 0x1c
        /*005a*/ 	.short	(.L_215 - .L_214)


	//   ....[0]....
.L_214:
        /*005c*/ 	.word	0x00000070


	//   ....[1]....
        /*0060*/ 	.word	0x00000130


	//----- nvinfo : EIATTR_CBANK_PARAM_SIZE
	.align		4
.L_215:
        /*0064*/ 	.byte	0x03, 0x19
        /*0066*/ 	.short	0x001c


	//----- nvinfo : EIATTR_PARAM_CBANK
	.align		4
        /*0068*/ 	.byte	0x04, 0x0a
        /*006a*/ 	.short	(.L_217 - .L_216)
	.align		4
.L_216:
        /*006c*/ 	.word	index@(.nv.constant0._Z4multPiS_S_i)
        /*0070*/ 	.short	0x0380
        /*0072*/ 	.short	0x001c


	//----- nvinfo : EIATTR_SW_WAR
	.align		4
.L_217:
        /*0074*/ 	.byte	0x04, 0x36
        /*0076*/ 	.short	(.L_219 - .L_218)
.L_218:
        /*0078*/ 	.word	0x00000008
.L_219:


//--------------------- .nv.info._Z11subtractRegPiS_S_i --------------------------
	.section	.nv.info._Z11subtractRegPiS_S_i,"",@"SHT_CUDA_INFO"
	.sectionflags	@""
	.align	4


	//----- nvinfo : EIATTR_CUDA_API_VERSION
	.align		4
        /*0000*/ 	.byte	0x04, 0x37
        /*0002*/ 	.short	(.L_221 - .L_220)
.L_220:
        /*0004*/ 	.word	0x00000082


	//----- nvinfo : EIATTR_KPARAM_INFO
	.align		4
.L_221:
        /*0008*/ 	.byte	0x04, 0x17
        /*000a*/ 	.short	(.L_223 - .L_222)
.L_222:
        /*000c*/ 	.word	0x00000000
        /*0010*/ 	.short	0x0003
        /*0012*/ 	.short	0x0018
        /*0014*/ 	.byte	0x00, 0xf0, 0x11, 0x00


	//----- nvinfo : EIATTR_KPARAM_INFO
	.align		4
.L_223:
        /*0018*/ 	.byte	0x04, 0x17
        /*001a*/ 	.short	(.L_225 - .L_224)
.L_224:
        /*001c*/ 	.word	0x00000000
        /*0020*/ 	.short	0x0002
        /*0022*/ 	.short	0x0010
        /*0024*/ 	.byte	0x00, 0xf5, 0x21, 0x00


	//----- nvinfo : EIATTR_KPARAM_INFO
	.align		4
.L_225:
        /*0028*/ 	.byte	0x04, 0x17
        /*002a*/ 	.short	(.L_227 - .L_226)
.L_226:
        /*002c*/ 	.word	0x00000000
        /*0030*/ 	.short	0x0001
        /*0032*/ 	.short	0x0008
        /*0034*/ 	.byte	0x00, 0xf5, 0x21, 0x00


	//----- nvinfo : EIATTR_KPARAM_INFO
	.align		4
.L_227:
        /*0038*/ 	.byte	0x04, 0x17
        /*003a*/ 	.short	(.L_229 - .L_228)
.L_228:
        /*003c*/ 	.word	0x00000000
        /*0040*/ 	.short	0x0000
        /*0042*/ 	.short	0x0000
        /*0044*/ 	.byte	0x00, 0xf5, 0x21, 0x00


	//----- nvinfo : EIATTR_SPARSE_MMA_MASK
	.align		4
.L_229:
        /*0048*/ 	.byte	0x03, 0x50
        /*004a*/ 	.short	0x0000


	//----- nvinfo : EIATTR_MAXREG_COUNT
	.align		4
        /*004c*/ 	.byte	0x03, 0x1b
        /*004e*/ 	.short	0x00ff


	//----- nvinfo : EIATTR_MERCURY_ISA_VERSION
	.align		4
        /*0050*/ 	.byte	0x03, 0x5f
        /*0052*/ 	.short	0x0101


	//----- nvinfo : EIATTR_VRC_CTA_INIT_COUNT
	.align		4
        /*0054*/ 	.byte	0x02, 0x4a
	.zero		1
	.zero		1


	//----- nvinfo : EIATTR_EXIT_INSTR_OFFSETS
	.align		4
        /*0058*/ 	.byte	0x04, 0x1c
        /*005a*/ 	.short	(.L_231 - .L_230)


	//   ....[0]....
.L_230:
        /*005c*/ 	.word	0x00000070


	//   ....[1]....
        /*0060*/ 	.word	0x00000130


	//----- nvinfo : EIATTR_CBANK_PARAM_SIZE
	.align		4
.L_231:
        /*0064*/ 	.byte	0x03, 0x19
        /*0066*/ 	.short	0x001c


	//----- nvinfo : EIATTR_PARAM_CBANK
	.align		4
        /*0068*/ 	.byte	0x04, 0x0a
        /*006a*/ 	.short	(.L_233 - .L_232)
	.align		4
.L_232:
        /*006c*/ 	.word	index@(.nv.constant0._Z11subtractRegPiS_S_i)
        /*0070*/ 	.short	0x0380
        /*0072*/ 	.short	0x001c


	//----- nvinfo : EIATTR_SW_WAR
	.align		4
.L_233:
        /*0074*/ 	.byte	0x04, 0x36
        /*0076*/ 	.short	(.L_235 - .L_234)
.L_234:
        /*0078*/ 	.word	0x00000008
.L_235:


//--------------------- .nv.info._Z13subtractConstPii --------------------------
	.section	.nv.info._Z13subtractConstPii,"",@"SHT_CUDA_INFO"
	.sectionflags	@""
	.align	4


	//----- nvinfo : EIATTR_CUDA_API_VERSION
	.align		4
        /*0000*/ 	.byte	0x04, 0x37
        /*0002*/ 	.short	(.L_237 - .L_236)
.L_236:
        /*0004*/ 	.word	0x00000082


	//----- nvinfo : EIATTR_KPARAM_INFO
	.align		4
.L_237:
        /*0008*/ 	.byte	0x04, 0x17
        /*000a*/ 	.short	(.L_239 - .L_238)
.L_238:
        /*000c*/ 	.word	0x00000000
        /*0010*/ 	.short	0x0001
        /*0012*/ 	.short	0x0008
        /*0014*/ 	.byte	0x00, 0xf0, 0x11, 0x00


	//----- nvinfo : EIATTR_KPARAM_INFO
	.align		4
.L_239:
        /*0018*/ 	.byte	0x04, 0x17
        /*001a*/ 	.short	(.L_241 - .L_240)
.L_240:
        /*001c*/ 	.word	0x00000000
        /*0020*/ 	.short	0x0000
        /*0022*/ 	.short	0x0000
        /*0024*/ 	.byte	0x00, 0xf5, 0x21, 0x00


	//----- nvinfo : EIATTR_SPARSE_MMA_MASK
	.align		4
.L_241:
        /*0028*/ 	.byte	0x03, 0x50
        /*002a*/ 	.short	0x0000


	//----- nvinfo : EIATTR_MAXREG_COUNT
	.align		4
        /*002c*/ 	.byte	0x03, 0x1b
        /*002e*/ 	.short	0x00ff


	//----- nvinfo : EIATTR_MERCURY_ISA_VERSION
	.align		4
        /*0030*/ 	.byte	0x03, 0x5f
        /*0032*/ 	.short	0x0101


	//----- nvinfo : EIATTR_VRC_CTA_INIT_COUNT
	.align		4
        /*0034*/ 	.byte	0x02, 0x4a
	.zero		1
	.zero		1


	//----- nvinfo : EIATTR_EXIT_INSTR_OFFSETS
	.align		4
        /*0038*/ 	.byte	0x04, 0x1c
        /*003a*/ 	.short	(.L_243 - .L_242)


	//   ....[0]....
.L_242:
        /*003c*/ 	.word	0x00000070


	//   ....[1]....
        /*0040*/ 	.word	0x00000120


	//----- nvinfo : EIATTR_CBANK_PARAM_SIZE
	.align		4
.L_243:
        /*0044*/ 	.byte	0x03, 0x19
        /*0046*/ 	.short	0x000c


	//----- nvinfo : EIATTR_PARAM_CBANK
	.align		4
        /*0048*/ 	.byte	0x04, 0x0a
        /*004a*/ 	.short	(.L_245 - .L_244)
	.align		4
.L_244:
        /*004c*/ 	.word	index@(.nv.constant0._Z13subtractConstPii)
        /*0050*/ 	.short	0x0380
        /*0052*/ 	.short	0x000c


	//----- nvinfo : EIATTR_SW_WAR
	.align		4
.L_245:
        /*0054*/ 	.byte	0x04, 0x36
        /*0056*/ 	.short	(.L_247 - .L_246)
.L_246:
        /*0058*/ 	.word	0x00000008
.L_247:


//--------------------- .nv.info._Z14subtractSharedPiS_S_i --------------------------
	.section	.nv.info._Z14subtractSharedPiS_S_i,"",@"SHT_CUDA_INFO"
	.sectionflags	@""
	.align	4


	//----- nvinfo : EIATTR_CUDA_API_VERSION
	.align		4
        /*0000*/ 	.byte	0x04, 0x37
        /*0002*/ 	.short	(.L_249 - .L_248)
.L_248:
        /*0004*/ 	.word	0x00000082


	//----- nvinfo : EIATTR_KPARAM_INFO
	.align		4
.L_249:
        /*0008*/ 	.byte	0x04, 0x17
        /*000a*/ 	.short	(.L_251 - .L_250)
.L_250:
        /*000c*/ 	.word	0x00000000
        /*0010*/ 	.short	0x0003
        /*0012*/ 	.short	0x0018
        /*0014*/ 	.byte	0x00, 0xf0, 0x11, 0x00


	//----- nvinfo : EIATTR_KPARAM_INFO
	.align		4
.L_251:
        /*0018*/ 	.byte	0x04, 0x17
        /*001a*/ 	.short	(.L_253 - .L_252)
.L_252:
        /*001c*/ 	.word	0x00000000
        /*0020*/ 	.short	0x0002
        /*0022*/ 	.short	0x0010
        /*0024*/ 	.byte	0x00, 0xf5, 0x21, 0x00


	//----- nvinfo : EIATTR_KPARAM_INFO
	.align		4
.L_253:
        /*0028*/ 	.byte	0x04, 0x17
        /*002a*/ 	.short	(.L_255 - .L_254)
.L_254:
        /*002c*/ 	.word	0x00000000
        /*0030*/ 	.short	0x0001
        /*0032*/ 	.short	0x0008
        /*0034*/ 	.byte	0x00, 0xf5, 0x21, 0x00


	//----- nvinfo : EIATTR_KPARAM_INFO
	.align		4
.L_255:
        /*0038*/ 	.byte	0x04, 0x17
        /*003a*/ 	.short	(.L_257 - .L_256)
.L_256:
        /*003c*/ 	.word	0x00000000
        /*0040*/ 	.short	0x0000
        /*0042*/ 	.short	0x0000
        /*0044*/ 	.byte	0x00, 0xf5, 0x21, 0x00


	//----- nvinfo : EIATTR_SPARSE_MMA_MASK
	.align		4
.L_257:
        /*0048*/ 	.byte	0x03, 0x50
        /*004a*/ 	.short	0x0000


	//----- nvinfo : EIATTR_MAXREG_COUNT
	.align		4
        /*004c*/ 	.byte	0x03, 0x1b
        /*004e*/ 	.short	0x00ff


	//----- nvinfo : EIATTR_NUM_BARRIERS
	.align		4
        /*0050*/ 	.byte	0x02, 0x4c
        /*0052*/ 	.byte	0x01
	.zero		1


	//----- nvinfo : EIATTR_MERCURY_ISA_VERSION
	.align		4
        /*0054*/ 	.byte	0x03, 0x5f
        /*0056*/ 	.short	0x0101


	//----- nvinfo : EIATTR_VRC_CTA_INIT_COUNT
	.align		4
        /*0058*/ 	.byte	0x02, 0x4a
	.zero		1
	.zero		1


	//----- nvinfo : EIATTR_EXIT_INSTR_OFFSETS
	.align		4
        /*005c*/ 	.byte	0x04, 0x1c
        /*005e*/ 	.short	(.L_259 - .L_258)


	//   ....[0]....
.L_258:
        /*0060*/ 	.word	0x00000190


	//----- nvinfo : EIATTR_CBANK_PARAM_SIZE
	.align		4
.L_259:
        /*0064*/ 	.byte	0x03, 0x19
        /*0066*/ 	.short	0x001c


	//----- nvinfo : EIATTR_PARAM_CBANK
	.align		4
        /*0068*/ 	.byte	0x04, 0x0a
        /*006a*/ 	.short	(.L_261 - .L_260)
	.align		4
.L_260:
        /*006c*/ 	.word	index@(.nv.constant0._Z14subtractSharedPiS_S_i)
        /*0070*/ 	.short	0x0380
        /*0072*/ 	.short	0x001c


	//----- nvinfo : EIATTR_SW_WAR
	.align		4
.L_261:
        /*0074*/ 	.byte	0x04, 0x36
        /*0076*/ 	.short	(.L_263 - .L_262)
.L_262:
        /*0078*/ 	.word	0x00000008
.L_263:


//--------------------- .nv.info._Z8subtractPiS_S_i --------------------------
	.section	.nv.info._Z8subtractPiS_S_i,"",@"SHT_CUDA_INFO"
	.sectionflags	@""
	.align	4


	//----- nvinfo : EIATTR_CUDA_API_VERSION
	.align		4
        /*0000*/ 	.byte	0x04, 0x37
        /*0002*/ 	.short	(.L_265 - .L_264)
.L_264:
        /*0004*/ 	.word	0x00000082


	//----- nvinfo : EIATTR_KPARAM_INFO
	.align		4
.L_265:
        /*0008*/ 	.byte	0x04, 0x17
        /*000a*/ 	.short	(.L_267 - .L_266)
.L_266:
        /*000c*/ 	.word	0x00000000
        /*0010*/ 	.short	0x0003
        /*0012*/ 	.short	0x0018
        /*0014*/ 	.byte	0x00, 0xf0, 0x11, 0x00


	//----- nvinfo : EIATTR_KPARAM_INFO
	.align		4
.L_267:
        /*0018*/ 	.byte	0x04, 0x17
        /*001a*/ 	.short	(.L_269 - .L_268)
.L_268:
        /*001c*/ 	.word	0x00000000
        /*0020*/ 	.short	0x0002
        /*0022*/ 	.short	0x0010
        /*0024*/ 	.byte	0x00, 0xf5, 0x21, 0x00


	//----- nvinfo : EIATTR_KPARAM_INFO
	.align		4
.L_269:
        /*0028*/ 	.byte	0x04, 0x17
        /*002a*/ 	.short	(.L_271 - .L_270)
.L_270:
        /*002c*/ 	.word	0x00000000
        /*0030*/ 	.short	0x0001
        /*0032*/ 	.short	0x0008
        /*0034*/ 	.byte	0x00, 0xf5, 0x21, 0x00


	//----- nvinfo : EIATTR_KPARAM_INFO
	.align		4
.L_271:
        /*0038*/ 	.byte	0x04, 0x17
        /*003a*/ 	.short	(.L_273 - .L_272)
.L_272:
        /*003c*/ 	.word	0x00000000
        /*0040*/ 	.short	0x0000
        /*0042*/ 	.short	0x0000
        /*0044*/ 	.byte	0x00, 0xf5, 0x21, 0x00


	//----- nvinfo : EIATTR_SPARSE_MMA_MASK
	.align		4
.L_273:
        /*0048*/ 	.byte	0x03, 0x50
        /*004a*/ 	.short	0x0000


	//----- nvinfo : EIATTR_MAXREG_COUNT
	.align		4
        /*004c*/ 	.byte	0x03, 0x1b
        /*004e*/ 	.short	0x00ff


	//----- nvinfo : EIATTR_MERCURY_ISA_VERSION
	.align		4
        /*0050*/ 	.byte	0x03, 0x5f
        /*0052*/ 	.short	0x0101


	//----- nvinfo : EIATTR_VRC_CTA_INIT_COUNT
	.align		4
        /*0054*/ 	.byte	0x02, 0x4a
	.zero		1
	.zero		1


	//----- nvinfo : EIATTR_EXIT_INSTR_OFFSETS
	.align		4
        /*0058*/ 	.byte	0x04, 0x1c
        /*005a*/ 	.short	(.L_275 - .L_274)


	//   ....[0]....
.L_274:
        /*005c*/ 	.word	0x00000070


	//   ....[1]....
        /*0060*/ 	.word	0x00000130


	//----- nvinfo : EIATTR_CBANK_PARAM_SIZE
	.align		4
.L_275:
        /*0064*/ 	.byte	0x03, 0x19
        /*0066*/ 	.short	0x001c


	//----- nvinfo : EIATTR_PARAM_CBANK
	.align		4
        /*0068*/ 	.byte	0x04, 0x0a
        /*006a*/ 	.short	(.L_277 - .L_276)
	.align		4
.L_276:
        /*006c*/ 	.word	index@(.nv.constant0._Z8subtractPiS_S_i)
        /*0070*/ 	.short	0x0380
        /*0072*/ 	.short	0x001c


	//----- nvinfo : EIATTR_SW_WAR
	.align		4
.L_277:
        /*0074*/ 	.byte	0x04, 0x36
        /*0076*/ 	.short	(.L_279 - .L_278)
.L_278:
        /*0078*/ 	.word	0x00000008
.L_279:


//--------------------- .nv.info._Z6addRegPiS_S_i --------------------------
	.section	.nv.info._Z6addRegPiS_S_i,"",@"SHT_CUDA_INFO"
	.sectionflags	@""
	.align	4


	//----- nvinfo : EIATTR_CUDA_API_VERSION
	.align		4
        /*0000*/ 	.byte	0x04, 0x37
        /*0002*/ 	.short	(.L_281 - .L_280)
.L_280:
        /*0004*/ 	.word	0x00000082


	//----- nvinfo : EIATTR_KPARAM_INFO
	.align		4
.L_281:
        /*0008*/ 	.byte	0x04, 0x17
        /*000a*/ 	.short	(.L_283 - .L_282)
.L_282:
        /*000c*/ 	.word	0x00000000
        /*0010*/ 	.short	0x0003
        /*0012*/ 	.short	0x0018
        /*0014*/ 	.byte	0x00, 0xf0, 0x11, 0x00


	//----- nvinfo : EIATTR_KPARAM_INFO
	.align		4
.L_283:
        /*0018*/ 	.byte	0x04, 0x17
        /*001a*/ 	.short	(.L_285 - .L_284)
.L_284:
        /*001c*/ 	.word	0x00000000
        /*0020*/ 	.short	0x0002
        /*0022*/ 	.short	0x0010
        /*0024*/ 	.byte	0x00, 0xf5, 0x21, 0x00


	//----- nvinfo : EIATTR_KPARAM_INFO
	.align		4
.L_285:
        /*0028*/ 	.byte	0x04, 0x17
        /*002a*/ 	.short	(.L_287 - .L_286)
.L_286:
        /*002c*/ 	.word	0x00000000
        /*0030*/ 	.short	0x0001
        /*0032*/ 	.short	0x0008
        /*0034*/ 	.byte	0x00, 0xf5, 0x21, 0x00


	//----- nvinfo : EIATTR_KPARAM_INFO
	.align		4
.L_287:
        /*0038*/ 	.byte	0x04, 0x17
        /*003a*/ 	.short	(.L_289 - .L_288)
.L_288:
        /*003c*/ 	.word	0x00000000
        /*0040*/ 	.short	0x0000
        /*0042*/ 	.short	0x0000
        /*0044*/ 	.byte	0x00, 0xf5, 0x21, 0x00


	//----- nvinfo : EIATTR_SPARSE_MMA_MASK
	.align		4
.L_289:
        /*0048*/ 	.byte	0x03, 0x50
        /*004a*/ 	.short	0x0000


	//----- nvinfo : EIATTR_MAXREG_COUNT
	.align		4
        /*004c*/ 	.byte	0x03, 0x1b
        /*004e*/ 	.short	0x00ff


	//----- nvinfo : EIATTR_MERCURY_ISA_VERSION
	.align		4
        /*0050*/ 	.byte	0x03, 0x5f
        /*0052*/ 	.short	0x0101


	//----- nvinfo : EIATTR_VRC_CTA_INIT_COUNT
	.align		4
        /*0054*/ 	.byte	0x02, 0x4a
	.zero		1
	.zero		1


	//----- nvinfo : EIATTR_EXIT_INSTR_OFFSETS
	.align		4
        /*0058*/ 	.byte	0x04, 0x1c
        /*005a*/ 	.short	(.L_291 - .L_290)


	//   ....[0]....
.L_290:
        /*005c*/ 	.word	0x00000070


	//   ....[1]....
        /*0060*/ 	.word	0x00000130


	//----- nvinfo : EIATTR_CBANK_PARAM_SIZE
	.align		4
.L_291:
        /*0064*/ 	.byte	0x03, 0x19
        /*0066*/ 	.short	0x001c


	//----- nvinfo : EIATTR_PARAM_CBANK
	.align		4
        /*0068*/ 	.byte	0x04, 0x0a
        /*006a*/ 	.short	(.L_293 - .L_292)
	.align		4
.L_292:
        /*006c*/ 	.word	index@(.nv.constant0._Z6addRegPiS_S_i)
        /*0070*/ 	.short	0x0380
        /*0072*/ 	.short	0x001c


	//----- nvinfo : EIATTR_SW_WAR
	.align		4
.L_293:
        /*0074*/ 	.byte	0x04, 0x36
        /*0076*/ 	.short	(.L_295 - .L_294)
.L_294:
        /*0078*/ 	.word	0x00000008
.L_295:


//--------------------- .nv.info._Z8addConstPii   --------------------------
	.section	.nv.info._Z8addConstPii,"",@"SHT_CUDA_INFO"
	.sectionflags	@""
	.align	4


	//----- nvinfo : EIATTR_CUDA_API_VERSION
	.align		4
        /*0000*/ 	.byte	0x04, 0x37
        /*0002*/ 	.short	(.L_297 - .L_296)
.L_296:
        /*0004*/ 	.word	0x00000082


	//----- nvinfo : EIATTR_KPARAM_INFO
	.align		4
.L_297:
        /*0008*/ 	.byte	0x04, 0x17
        /*000a*/ 	.short	(.L_299 - .L_298)
.L_298:
        /*000c*/ 	.word	0x00000000
        /*0010*/ 	.short	0x0001
        /*0012*/ 	.short	0x0008
        /*0014*/ 	.byte	0x00, 0xf0, 0x11, 0x00


	//----- nvinfo : EIATTR_KPARAM_INFO
	.align		4
.L_299:
        /*0018*/ 	.byte	0x04, 0x17
        /*001a*/ 	.short	(.L_301 - .L_300)
.L_300:
        /*001c*/ 	.word	0x00000000
        /*0020*/ 	.short	0x0000
        /*0022*/ 	.short	0x0000
        /*0024*/ 	.byte	0x00, 0xf5, 0x21, 0x00


	//----- nvinfo : EIATTR_SPARSE_MMA_MASK
	.align		4
.L_301:
        /*0028*/ 	.byte	0x03, 0x50
        /*002a*/ 	.short	0x0000


	//----- nvinfo : EIATTR_MAXREG_COUNT
	.align		4
        /*002c*/ 	.byte	0x03, 0x1b
        /*002e*/ 	.short	0x00ff


	//----- nvinfo : EIATTR_MERCURY_ISA_VERSION
	.align		4
        /*0030*/ 	.byte	0x03, 0x5f
        /*0032*/ 	.short	0x0101


	//----- nvinfo : EIATTR_VRC_CTA_INIT_COUNT
	.align		4
        /*0034*/ 	.byte	0x02, 0x4a
	.zero		1
	.zero		1


	//----- nvinfo : EIATTR_EXIT_INSTR_OFFSETS
	.align		4
        /*0038*/ 	.byte	0x04, 0x1c
        /*003a*/ 	.short	(.L_303 - .L_302)


	//   ....[0]....
.L_302:
        /*003c*/ 	.word	0x00000070


	//   ....[1]....
        /*0040*/ 	.word	0x00000120


	//----- nvinfo : EIATTR_CBANK_PARAM_SIZE
	.align		4
.L_303:
        /*0044*/ 	.byte	0x03, 0x19
        /*0046*/ 	.short	0x000c


	//----- nvinfo : EIATTR_PARAM_CBANK
	.align		4
        /*0048*/ 	.byte	0x04, 0x0a
        /*004a*/ 	.short	(.L_305 - .L_304)
	.align		4
.L_304:
        /*004c*/ 	.word	index@(.nv.constant0._Z8addConstPii)
        /*0050*/ 	.short	0x0380
        /*0052*/ 	.short	0x000c


	//----- nvinfo : EIATTR_SW_WAR
	.align		4
.L_305:
        /*0054*/ 	.byte	0x04, 0x36
        /*0056*/ 	.short	(.L_307 - .L_306)
.L_306:
        /*0058*/ 	.word	0x00000008
.L_307:


//--------------------- .nv.info._Z9addSharedPiS_S_i --------------------------
	.section	.nv.info._Z9addSharedPiS_S_i,"",@"SHT_CUDA_INFO"
	.sectionflags	@""
	.align	4


	//----- nvinfo : EIATTR_CUDA_API_VERSION
	.align		4
        /*0000*/ 	.byte	0x04, 0x37
        /*0002*/ 	.short	(.L_309 - .L_308)
.L_308:
        /*0004*/ 	.word	0x00000082


	//----- nvinfo : EIATTR_KPARAM_INFO
	.align		4
.L_309:
        /*0008*/ 	.byte	0x04, 0x17
        /*000a*/ 	.short	(.L_311 - .L_310)
.L_310:
        /*000c*/ 	.word	0x00000000
        /*0010*/ 	.short	0x0003
        /*0012*/ 	.short	0x0018
        /*0014*/ 	.byte	0x00, 0xf0, 0x11, 0x00


	//----- nvinfo : EIATTR_KPARAM_INFO
	.align		4
.L_311:
        /*0018*/ 	.byte	0x04, 0x17
        /*001a*/ 	.short	(.L_313 - .L_312)
.L_312:
        /*001c*/ 	.word	0x00000000
        /*0020*/ 	.short	0x0002
        /*0022*/ 	.short	0x0010
        /*0024*/ 	.byte	0x00, 0xf5, 0x21, 0x00


	//----- nvinfo : EIATTR_KPARAM_INFO
	.align		4
.L_313:
        /*0028*/ 	.byte	0x04, 0x17
        /*002a*/ 	.short	(.L_315 - .L_314)
.L_314:
        /*002c*/ 	.word	0x00000000
        /*0030*/ 	.short	0x0001
        /*0032*/ 	.short	0x0008
        /*0034*/ 	.byte	0x00, 0xf5, 0x21, 0x00


	//----- nvinfo : EIATTR_KPARAM_INFO
	.align		4
.L_315:
        /*0038*/ 	.byte	0x04, 0x17
        /*003a*/ 	.short	(.L_317 - .L_316)
.L_316:
        /*003c*/ 	.word	0x00000000
        /*0040*/ 	.short	0x0000
        /*0042*/ 	.short	0x0000
        /*0044*/ 	.byte	0x00, 0xf5, 0x21, 0x00


	//----- nvinfo : EIATTR_SPARSE_MMA_MASK
	.align		4
.L_317:
        /*0048*/ 	.byte	0x03, 0x50
        /*004a*/ 	.short	0x0000


	//----- nvinfo : EIATTR_MAXREG_COUNT
	.align		4
        /*004c*/ 	.byte	0x03, 0x1b
        /*004e*/ 	.short	0x00ff


	//----- nvinfo : EIATTR_NUM_BARRIERS
	.align		4
        /*0050*/ 	.byte	0x02, 0x4c
        /*0052*/ 	.byte	0x01
	.zero		1


	//----- nvinfo : EIATTR_MERCURY_ISA_VERSION
	.align		4
        /*0054*/ 	.byte	0x03, 0x5f
        /*0056*/ 	.short	0x0101


	//----- nvinfo : EIATTR_VRC_CTA_INIT_COUNT
	.align		4
        /*0058*/ 	.byte	0x02, 0x4a
	.zero		1
	.zero		1


	//----- nvinfo : EIATTR_EXIT_INSTR_OFFSETS
	.align		4
        /*005c*/ 	.byte	0x04, 0x1c
        /*005e*/ 	.short	(.L_319 - .L_318)


	//   ....[0]....
.L_318:
        /*0060*/ 	.word	0x00000190


	//----- nvinfo : EIATTR_CBANK_PARAM_SIZE
	.align		4
.L_319:
        /*0064*/ 	.byte	0x03, 0x19
        /*0066*/ 	.short	0x001c


	//----- nvinfo : EIATTR_PARAM_CBANK
	.align		4
        /*0068*/ 	.byte	0x04, 0x0a
        /*006a*/ 	.short	(.L_321 - .L_320)
	.align		4
.L_320:
        /*006c*/ 	.word	index@(.nv.constant0._Z9addSharedPiS_S_i)
        /*0070*/ 	.short	0x0380
        /*0072*/ 	.short	0x001c


	//----- nvinfo : EIATTR_SW_WAR
	.align		4
.L_321:
        /*0074*/ 	.byte	0x04, 0x36
        /*0076*/ 	.short	(.L_323 - .L_322)
.L_322:
        /*0078*/ 	.word	0x00000008
.L_323:


//--------------------- .nv.info._Z3addPiS_S_i    --------------------------
	.section	.nv.info._Z3addPiS_S_i,"",@"SHT_CUDA_INFO"
	.sectionflags	@""
	.align	4


	//----- nvinfo : EIATTR_CUDA_API_VERSION
	.align		4
        /*0000*/ 	.byte	0x04, 0x37
        /*0002*/ 	.short	(.L_325 - .L_324)
.L_324:
        /*0004*/ 	.word	0x00000082


	//----- nvinfo : EIATTR_KPARAM_INFO
	.align		4
.L_325:
        /*0008*/ 	.byte	0x04, 0x17
        /*000a*/ 	.short	(.L_327 - .L_326)
.L_326:
        /*000c*/ 	.word	0x00000000
        /*0010*/ 	.short	0x0003
        /*0012*/ 	.short	0x0018
        /*0014*/ 	.byte	0x00, 0xf0, 0x11, 0x00


	//----- nvinfo : EIATTR_KPARAM_INFO
	.align		4
.L_327:
        /*0018*/ 	.byte	0x04, 0x17
        /*001a*/ 	.short	(.L_329 - .L_328)
.L_328:
        /*001c*/ 	.word	0x00000000
        /*0020*/ 	.short	0x0002
        /*0022*/ 	.short	0x0010
        /*0024*/ 	.byte	0x00, 0xf5, 0x21, 0x00


	//----- nvinfo : EIATTR_KPARAM_INFO
	.align		4
.L_329:
        /*0028*/ 	.byte	0x04, 0x17
        /*002a*/ 	.short	(.L_331 - .L_330)
.L_330:
        /*002c*/ 	.word	0x00000000
        /*0030*/ 	.short	0x0001
        /*0032*/ 	.short	0x0008
        /*0034*/ 	.byte	0x00, 0xf5, 0x21, 0x00


	//----- nvinfo : EIATTR_KPARAM_INFO
	.align		4
.L_331:
        /*0038*/ 	.byte	0x04, 0x17
        /*003a*/ 	.short	(.L_333 - .L_332)
.L_332:
        /*003c*/ 	.word	0x00000000
        /*0040*/ 	.short	0x0000
        /*0042*/ 	.short	0x0000
        /*0044*/ 	.byte	0x00, 0xf5, 0x21, 0x00


	//----- nvinfo : EIATTR_SPARSE_MMA_MASK
	.align		4
.L_333:
        /*0048*/ 	.byte	0x03, 0x50
        /*004a*/ 	.short	0x0000


	//----- nvinfo : EIATTR_MAXREG_COUNT
	.align		4
        /*004c*/ 	.byte	0x03, 0x1b
        /*004e*/ 	.short	0x00ff


	//----- nvinfo : EIATTR_MERCURY_ISA_VERSION
	.align		4
        /*0050*/ 	.byte	0x03, 0x5f
        /*0052*/ 	.short	0x0101


	//----- nvinfo : EIATTR_VRC_CTA_INIT_COUNT
	.align		4
        /*0054*/ 	.byte	0x02, 0x4a
	.zero		1
	.zero		1


	//----- nvinfo : EIATTR_EXIT_INSTR_OFFSETS
	.align		4
        /*0058*/ 	.byte	0x04, 0x1c
        /*005a*/ 	.short	(.L_335 - .L_334)


	//   ....[0]....
.L_334:
        /*005c*/ 	.word	0x00000070


	//   ....[1]....
        /*0060*/ 	.word	0x00000130


	//----- nvinfo : EIATTR_CBANK_PARAM_SIZE
	.align		4
.L_335:
        /*0064*/ 	.byte	0x03, 0x19
        /*0066*/ 	.short	0x001c


	//----- nvinfo : EIATTR_PARAM_CBANK
	.align		4
        /*0068*/ 	.byte	0x04, 0x0a
        /*006a*/ 	.short	(.L_337 - .L_336)
	.align		4
.L_336:
        /*006c*/ 	.word	index@(.nv.constant0._Z3addPiS_S_i)
        /*0070*/ 	.short	0x0380
        /*0072*/ 	.short	0x001c


	//----- nvinfo : EIATTR_SW_WAR
	.align		4
.L_337:
        /*0074*/ 	.byte	0x04, 0x36
        /*0076*/ 	.short	(.L_339 - .L_338)
.L_338:
        /*0078*/ 	.word	0x00000008
.L_339:


//--------------------- .nv.callgraph             --------------------------
	.section	.nv.callgraph,"",@"SHT_CUDA_CALLGRAPH"
	.align	4
	.sectionentsize	8
	.align		4
        /*0000*/ 	.word	0x00000000
	.align		4
        /*0004*/ 	.word	0xffffffff
	.align		4
        /*0008*/ 	.word	0x00000000
	.align		4
        /*000c*/ 	.word	0xfffffffe
	.align		4
        /*0010*/ 	.word	0x00000000
	.align		4
        /*0014*/ 	.word	0xfffffffd
	.align		4
        /*0018*/ 	.word	0x00000000
	.align		4
        /*001c*/ 	.word	0xfffffffc


//--------------------- .nv.constant3             --------------------------
	.section	.nv.constant3,"a",@progbits
	.align	4
.nv.constant3:
	.type		d_a_const,@object
	.size		d_a_const,(d_b_const - d_a_const)
d_a_const:
	.zero		4096
	.type		d_b_const,@object
	.size		d_b_const,(.L_1 - d_b_const)
d_b_const:
	.zero		4096
.L_1:


//--------------------- .text._Z6modRegPiS_S_i    --------------------------
	.section	.text._Z6modRegPiS_S_i,"ax",@progbits
	.align	128
        .global         _Z6modRegPiS_S_i
        .type           _Z6modRegPiS_S_i,@function
        .size           _Z6modRegPiS_S_i,(.L_x_18 - _Z6modRegPiS_S_i)
        .other          _Z6modRegPiS_S_i,@"STO_CUDA_ENTRY STV_DEFAULT"
_Z6modRegPiS_S_i:
.text._Z6modRegPiS_S_i:
[----:B------:R-:W-:Y:S01]  /*0000*/  LDC R1, c[0x0][0x37c] ;  /* 0x0000df00ff017b82 */ /* 0x000fe20000000800 */
[----:B------:R-:W0:Y:S07]  /*0010*/  S2R R3, SR_TID.X ;  /* 0x0000000000037919 */ /* 0x000e2e0000002100 */
[----:B------:R-:W0:Y:S01]  /*0020*/  S2UR UR4, SR_CTAID.X ;  /* 0x00000000000479c3 */ /* 0x000e220000002500 */
[----:B------:R-:W1:Y:S07]  /*0030*/  LDCU UR5, c[0x0][0x398] ;  /* 0x00007300ff0577ac */ /* 0x000e6e0008000800 */
[----:B------:R-:W0:Y:S02]  /*0040*/  LDC R0, c[0x0][0x360] ;  /* 0x0000d800ff007b82 */ /* 0x000e240000000800 */
[----:B0-----:R-:W-:-:S05]  /*0050*/  IMAD R0, R0, UR4, R3 ;  /* 0x0000000400007c24 */ /* 0x001fca000f8e0203 */
[----:B-1----:R-:W-:-:S13]  /*0060*/  ISETP.GE.U32.AND P0, PT, R0, UR5, PT ;  /* 0x0000000500007c0c */ /* 0x002fda000bf06070 */
[----:B------:R-:W-:Y:S05]  /*0070*/  @P0 EXIT ;  /* 0x000000000000094d */ /* 0x000fea0003800000 */
[----:B------:R-:W0:Y:S01]  /*0080*/  LDC.64 R2, c[0x0][0x388] ;  /* 0x0000e200ff027b82 */ /* 0x000e220000000a00 */
[----:B------:R-:W1:Y:S07]  /*0090*/  LDCU.64 UR4, c[0x0][0x358] ;  /* 0x00006b00ff0477ac */ /* 0x000e6e0008000a00 */
[----:B------:R-:W2:Y:S01]  /*00a0*/  LDC.64 R4, c[0x0][0x380] ;  /* 0x0000e000ff047b82 */ /* 0x000ea20000000a00 */
[----:B0-----:R-:W-:-:S06]  /*00b0*/  IMAD.WIDE.U32 R2, R0, 0x4, R2 ;  /* 0x0000000400027825 */ /* 0x001fcc00078e0002 */
[----:B-1----:R-:W3:Y:S01]  /*00c0*/  LDG.E R2, desc[UR4][R2.64] ;  /* 0x0000000402027981 */ /* 0x002ee2000c1e1900 */
[----:B--2---:R-:W-:-:S05]  /*00d0*/  IMAD.WIDE.U32 R4, R0, 0x4, R4 ;  /* 0x0000000400047825 */ /* 0x004fca00078e0004 */
[----:B------:R0:W2:Y:S01]  /*00e0*/  LDG.E R8, desc[UR4][R4.64] ;  /* 0x0000000404087981 */ /* 0x0000a2000c1e1900 */
[-C--:B---3--:R-:W-:Y:S02]  /*00f0*/  IABS R10, R2.reuse ;  /* 0x00000002000a7213 */ /* 0x088fe40000000000 */
[----:B0-----:R-:W-:Y:S02]  /*0100*/  IABS R5, R2 ;  /* 0x0000000200057213 */ /* 0x001fe40000000000 */
[----:B------:R-:W0:Y:S01]  /*0110*/  I2F.RP R9, R10 ;  /* 0x0000000a00097306 */ /* 0x000e220000209400 */
[----:B--2---:R-:W-:Y:S02]  /*0120*/  IABS R4, R8 ;  /* 0x0000000800047213 */ /* 0x004fe40000000000 */
[----:B------:R-:W-:-:S05]  /*0130*/  ISETP.GE.AND P2, PT, R8, RZ, PT ;  /* 0x000000ff0800720c */ /* 0x000fca0003f46270 */
[----:B0-----:R-:W0:Y:S02]  /*0140*/  MUFU.RCP R9, R9 ;  /* 0x0000000900097308 */ /* 0x001e240000001000 */
[----:B0-----:R-:W-:-:S06]  /*0150*/  VIADD R6, R9, 0xffffffe ;  /* 0x0ffffffe09067836 */ /* 0x001fcc0000000000 */
[----:B------:R0:W1:Y:S02]  /*0160*/  F2I.FTZ.U32.TRUNC.NTZ R7, R6 ;  /* 0x0000000600077305 */ /* 0x000064000021f000 */
[----:B0-----:R-:W-:Y:S01]  /*0170*/  IMAD.MOV.U32 R6, RZ, RZ, RZ ;  /* 0x000000ffff067224 */ /* 0x001fe200078e00ff */
[----:B-1----:R-:W-:-:S05]  /*0180*/  IADD3 R3, PT, PT, RZ, -R7, RZ ;  /* 0x80000007ff037210 */ /* 0x002fca0007ffe0ff */
[----:B------:R-:W-:-:S04]  /*0190*/  IMAD R3, R3, R10, RZ ;  /* 0x0000000a03037224 */ /* 0x000fc800078e02ff */
[----:B------:R-:W-:Y:S01]  /*01a0*/  IMAD.HI.U32 R7, R7, R3, R6 ;  /* 0x0000000307077227 */ /* 0x000fe200078e0006 */
[----:B------:R-:W-:-:S05]  /*01b0*/  IADD3 R3, PT, PT, RZ, -R5, RZ ;  /* 0x80000005ff037210 */ /* 0x000fca0007ffe0ff */
[----:B------:R-:W-:-:S04]  /*01c0*/  IMAD.HI.U32 R7, R7, R4, RZ ;  /* 0x0000000407077227 */ /* 0x000fc800078e00ff */
[----:B------:R-:W-:Y:S02]  /*01d0*/  IMAD R7, R7, R3, R4 ;  /* 0x0000000307077224 */ /* 0x000fe400078e0204 */
[----:B------:R-:W0:Y:S03]  /*01e0*/  LDC.64 R4, c[0x0][0x390] ;  /* 0x0000e400ff047b82 */ /* 0x000e260000000a00 */
[----:B------:R-:W-:-:S13]  /*01f0*/  ISETP.GT.U32.AND P0, PT, R10, R7, PT ;  /* 0x000000070a00720c */ /* 0x000fda0003f04070 */
[----:B------:R-:W-:Y:S01]  /*0200*/  @!P0 IMAD.IADD R7, R7, 0x1, -R10 ;  /* 0x0000000107078824 */ /* 0x000fe200078e0a0a */
[----:B------:R-:W-:-:S04]  /*0210*/  ISETP.NE.AND P0, PT, R2, RZ, PT ;  /* 0x000000ff0200720c */ /* 0x000fc80003f05270 */
[----:B------:R-:W-:Y:S01]  /*0220*/  ISETP.GT.U32.AND P1, PT, R10, R7, PT ;  /* 0x000000070a00720c */ /* 0x000fe20003f24070 */
[----:B0-----:R-:W-:-:S12]  /*0230*/  IMAD.WIDE.U32 R4, R0, 0x4, R4 ;  /* 0x0000000400047825 */ /* 0x001fd800078e0004 */
[----:B------:R-:W-:-:S05]  /*0240*/  @!P1 IADD3 R7, PT, PT, R7, -R10, RZ ;  /* 0x8000000a07079210 */ /* 0x000fca0007ffe0ff */
[----:B------:R-:W-:Y:S01]  /*0250*/  @!P2 IMAD.MOV R7, RZ, RZ, -R7 ;  /* 0x000000ffff07a224 */ /* 0x000fe200078e0a07 */
[----:B------:R-:W-:-:S05]  /*0260*/  @!P0 LOP3.LUT R7, RZ, R2, RZ, 0x33, !PT ;  /* 0x00000002ff078212 */ /* 0x000fca00078e33ff */
[----:B------:R-:W-:Y:S01]  /*0270*/  STG.E desc[UR4][R4.64], R7 ;  /* 0x0000000704007986 */ /* 0x000fe2000c101904 */
[----:B------:R-:W-:Y:S05]  /*0280*/  EXIT ;  /* 0x000000000000794d */ /* 0x000fea0003800000 */
.L_x_0:
[----:B------:R-:W-:-:S00]  /*0290*/  BRA `(.L_x_0) ;  /* 0xfffffffc00fc7947 */ /* 0x000fc0000383ffff */
[----:B------:R-:W-:-:S00]  /*02a0*/  NOP ;  /* 0x0000000000007918 */ /* 0x000fc00000000000 */
        /* <DEDUP_REMOVED lines=13> */
.L_x_18:


//--------------------- .text._Z8modConstPii      --------------------------
	.section	.text._Z8modConstPii,"ax",@progbits
	.align	128
        .global         _Z8modConstPii
        .type           _Z8modConstPii,@function
        .size           _Z8modConstPii,(.L_x_19 - _Z8modConstPii)
        .other          _Z8modConstPii,@"STO_CUDA_ENTRY STV_DEFAULT"
_Z8modConstPii:
.text._Z8modConstPii:
        /* <DEDUP_REMOVED lines=8> */
[----:B------:R-:W-:Y:S01]  /*0080*/  IMAD.WIDE.U32 R2, R2, 0x4, RZ ;  /* 0x0000000402027825 */ /* 0x000fe200078e00ff */
[----:B------:R-:W0:Y:S03]  /*0090*/  LDCU.64 UR6, c[0x0][0x380] ;  /* 0x00007000ff0677ac */ /* 0x000e260008000a00 */
[----:B------:R-:W-:Y:S01]  /*00a0*/  IMAD.MOV.U32 R7, RZ, RZ, R2 ;  /* 0x000000ffff077224 */ /* 0x000fe200078e0002 */
[----:B------:R-:W1:Y:S03]  /*00b0*/  LDCU.64 UR4, c[0x0][0x358] ;  /* 0x00006b00ff0477ac */ /* 0x000e660008000a00 */
[----:B------:R-:W2:Y:S08]  /*00c0*/  LDC R12, c[0x3][R7+0x1000] ;  /* 0x00c40000070c7b82 */ /* 0x000eb00000000800 */
[----:B------:R-:W3:Y:S01]  /*00d0*/  LDC R0, c[0x3][R7] ;  /* 0x00c0000007007b82 */ /* 0x000ee20000000800 */
[----:B--2---:R-:W-:-:S02]  /*00e0*/  IABS R8, R12 ;  /* 0x0000000c00087213 */ /* 0x004fc40000000000 */
[----:B------:R-:W-:Y:S02]  /*00f0*/  IABS R11, R12 ;  /* 0x0000000c000b7213 */ /* 0x000fe40000000000 */
[----:B------:R-:W2:Y:S01]  /*0100*/  I2F.RP R6, R8 ;  /* 0x0000000800067306 */ /* 0x000ea20000209400 */
[----:B---3--:R-:W-:Y:S02]  /*0110*/  IABS R10, R0 ;  /* 0x00000000000a7213 */ /* 0x008fe40000000000 */
[----:B------:R-:W-:-:S05]  /*0120*/  ISETP.GE.AND P1, PT, R0, RZ, PT ;  /* 0x000000ff0000720c */ /* 0x000fca0003f26270 */
[----:B--2---:R-:W2:Y:S02]  /*0130*/  MUFU.RCP R6, R6 ;  /* 0x0000000600067308 */ /* 0x004ea40000001000 */
[----:B--2---:R-:W-:Y:S02]  /*0140*/  VIADD R4, R6, 0xffffffe ;  /* 0x0ffffffe06047836 */ /* 0x004fe40000000000 */
[----:B------:R-:W-:-:S04]  /*0150*/  IMAD.MOV R6, RZ, RZ, -R11 ;  /* 0x000000ffff067224 */ /* 0x000fc800078e0a0b */
[----:B------:R2:W3:Y:S02]  /*0160*/  F2I.FTZ.U32.TRUNC.NTZ R5, R4 ;  /* 0x0000000400057305 */ /* 0x0004e4000021f000 */
[----:B--2---:R-:W-:Y:S01]  /*0170*/  IMAD.MOV.U32 R4, RZ, RZ, RZ ;  /* 0x000000ffff047224 */ /* 0x004fe200078e00ff */
[----:B---3--:R-:W-:-:S05]  /*0180*/  IADD3 R9, PT, PT, RZ, -R5, RZ ;  /* 0x80000005ff097210 */ /* 0x008fca0007ffe0ff */
[----:B------:R-:W-:-:S04]  /*0190*/  IMAD R9, R9, R8, RZ ;  /* 0x0000000809097224 */ /* 0x000fc800078e02ff */
[----:B------:R-:W-:-:S06]  /*01a0*/  IMAD.HI.U32 R5, R5, R9, R4 ;  /* 0x0000000905057227 */ /* 0x000fcc00078e0004 */
[----:B------:R-:W-:-:S04]  /*01b0*/  IMAD.HI.U32 R5, R5, R10, RZ ;  /* 0x0000000a05057227 */ /* 0x000fc800078e00ff */
[----:B------:R-:W-:-:S05]  /*01c0*/  IMAD R5, R5, R6, R10 ;  /* 0x0000000605057224 */ /* 0x000fca00078e020a */
[----:B------:R-:W-:-:S13]  /*01d0*/  ISETP.GT.U32.AND P0, PT, R8, R5, PT ;  /* 0x000000050800720c */ /* 0x000fda0003f04070 */
[----:B------:R-:W-:Y:S02]  /*01e0*/  @!P0 IADD3 R5, PT, PT, R5, -R8, RZ ;  /* 0x8000000805058210 */ /* 0x000fe40007ffe0ff */
[----:B------:R-:W-:Y:S02]  /*01f0*/  ISETP.NE.AND P0, PT, R12, RZ, PT ;  /* 0x000000ff0c00720c */ /* 0x000fe40003f05270 */
[----:B------:R-:W-:-:S13]  /*0200*/  ISETP.GT.U32.AND P2, PT, R8, R5, PT ;  /* 0x000000050800720c */ /* 0x000fda0003f44070 */
[----:B------:R-:W-:Y:S01]  /*0210*/  @!P2 IMAD.IADD R5, R5, 0x1, -R8 ;  /* 0x000000010505a824 */ /* 0x000fe200078e0a08 */
[----:B0-----:R-:W-:-:S04]  /*0220*/  IADD3 R2, P2, PT, R2, UR6, RZ ;  /* 0x0000000602027c10 */ /* 0x001fc8000ff5e0ff */
[----:B------:R-:W-:Y:S02]  /*0230*/  @!P1 IADD3 R5, PT, PT, -R5, RZ, RZ ;  /* 0x000000ff05059210 */ /* 0x000fe40007ffe1ff */
[----:B------:R-:W-:Y:S02]  /*0240*/  IADD3.X R3, PT, PT, R3, UR7, RZ, P2, !PT ;  /* 0x0000000703037c10 */ /* 0x000fe400097fe4ff */
[----:B------:R-:W-:-:S05]  /*0250*/  @!P0 LOP3.LUT R5, RZ, R12, RZ, 0x33, !PT ;  /* 0x0000000cff058212 */ /* 0x000fca00078e33ff */
[----:B-1----:R-:W-:Y:S01]  /*0260*/  STG.E desc[UR4][R2.64], R5 ;  /* 0x0000000502007986 */ /* 0x002fe2000c101904 */
[----:B------:R-:W-:Y:S05]  /*0270*/  EXIT ;  /* 0x000000000000794d */ /* 0x000fea0003800000 */
.L_x_1:
        /* <DEDUP_REMOVED lines=16> */
.L_x_19:


//--------------------- .text._Z9modSharedPiS_S_i --------------------------
	.section	.text._Z9modSharedPiS_S_i,"ax",@progbits
	.align	128
        .global         _Z9modSharedPiS_S_i
        .type           _Z9modSharedPiS_S_i,@function
        .size           _Z9modSharedPiS_S_i,(.L_x_20 - _Z9modSharedPiS_S_i)
        .other          _Z9modSharedPiS_S_i,@"STO_CUDA_ENTRY STV_DEFAULT"
_Z9modSharedPiS_S_i:
.text._Z9modSharedPiS_S_i:
[----:B------:R-:W-:Y:S01]  /*0000*/  LDC R1, c[0x0][0x37c] ;  /* 0x0000df00ff017b82 */ /* 0x000fe20000000800 */
[----:B------:R-:W0:Y:S07]  /*0010*/  S2R R0, SR_TID.X ;  /* 0x0000000000007919 */ /* 0x000e2e0000002100 */
[----:B------:R-:W0:Y:S01]  /*0020*/  S2UR UR4, SR_CTAID.X ;  /* 0x00000000000479c3 */ /* 0x000e220000002500 */
[----:B------:R-:W1:Y:S01]  /*0030*/  LDCU UR6, c[0x0][0x398] ;  /* 0x00007300ff0677ac */ /* 0x000e620008000800 */
[----:B------:R-:W-:Y:S06]  /*0040*/  BSSY.RECONVERGENT B0, `(.L_x_2) ;  /* 0x0000027000007945 */ /* 0x000fec0003800200 */
[----:B------:R-:W0:Y:S08]  /*0050*/  LDC R3, c[0x0][0x360] ;  /* 0x0000d800ff037b82 */ /* 0x000e300000000800 */
[----:B------:R-:W2:Y:S01]  /*0060*/  S2UR UR5, SR_CgaCtaId ;  /* 0x00000000000579c3 */ /* 0x000ea20000008800 */
[----:B0-----:R-:W-:Y:S01]  /*0070*/  IMAD R3, R3, UR4, R0 ;  /* 0x0000000403037c24 */ /* 0x001fe2000f8e0200 */
[----:B------:R-:W-:-:S04]  /*0080*/  UMOV UR4, 0x400 ;  /* 0x0000040000047882 */ /* 0x000fc80000000000 */
[----:B-1----:R-:W-:Y:S01]  /*0090*/  ISETP.GE.AND P0, PT, R3, UR6, PT ;  /* 0x0000000603007c0c */ /* 0x002fe2000bf06270 */
[----:B------:R-:W0:Y:S01]  /*00a0*/  LDCU.64 UR6, c[0x0][0x358] ;  /* 0x00006b00ff0677ac */ /* 0x000e220008000a00 */
[----:B--2---:R-:W-:-:S06]  /*00b0*/  ULEA UR4, UR5, UR4, 0x18 ;  /* 0x0000000405047291 */ /* 0x004fcc000f8ec0ff */
[----:B------:R-:W-:-:S05]  /*00c0*/  LEA R2, R0, UR4, 0x2 ;  /* 0x0000000400027c11 */ /* 0x000fca000f8e10ff */
[----:B------:R-:W-:Y:S05]  /*00d0*/  @P0 BRA `(.L_x_3) ;  /* 0x0000000000740947 */ /* 0x000fea0003800000 */
[----:B------:R-:W1:Y:S08]  /*00e0*/  LDC.64 R6, c[0x0][0x388] ;  /* 0x0000e200ff067b82 */ /* 0x000e700000000a00 */
[----:B------:R-:W2:Y:S01]  /*00f0*/  LDC.64 R4, c[0x0][0x380] ;  /* 0x0000e000ff047b82 */ /* 0x000ea20000000a00 */
[----:B-1----:R-:W-:-:S06]  /*0100*/  IMAD.WIDE R6, R3, 0x4, R6 ;  /* 0x0000000403067825 */ /* 0x002fcc00078e0206 */
[----:B0-----:R-:W3:Y:S01]  /*0110*/  LDG.E R6, desc[UR6][R6.64] ;  /* 0x0000000606067981 */ /* 0x001ee2000c1e1900 */
[----:B--2---:R-:W-:-:S06]  /*0120*/  IMAD.WIDE R4, R3, 0x4, R4 ;  /* 0x0000000403047825 */ /* 0x004fcc00078e0204 */
[----:B------:R0:W2:Y:S01]  /*0130*/  LDG.E R4, desc[UR6][R4.64] ;  /* 0x0000000604047981 */ /* 0x0000a2000c1e1900 */
[-C--:B---3--:R-:W-:Y:S02]  /*0140*/  IABS R10, R6.reuse ;  /* 0x00000006000a7213 */ /* 0x088fe40000000000 */
[----:B0-----:R-:W-:Y:S02]  /*0150*/  IABS R5, R6 ;  /* 0x0000000600057213 */ /* 0x001fe40000000000 */
[----:B------:R-:W0:Y:S01]  /*0160*/  I2F.RP R3, R10 ;  /* 0x0000000a00037306 */ /* 0x000e220000209400 */
[----:B--2---:R-:W-:Y:S02]  /*0170*/  IABS R12, R4 ;  /* 0x00000004000c7213 */ /* 0x004fe40000000000 */
[----:B------:R-:W-:-:S05]  /*0180*/  ISETP.GE.AND P2, PT, R4, RZ, PT ;  /* 0x000000ff0400720c */ /* 0x000fca0003f46270 */
[----:B0-----:R-:W0:Y:S02]  /*0190*/  MUFU.RCP R3, R3 ;  /* 0x0000000300037308 */ /* 0x001e240000001000 */
[----:B0-----:R-:W-:Y:S01]  /*01a0*/  VIADD R8, R3, 0xffffffe ;  /* 0x0ffffffe03087836 */ /* 0x001fe20000000000 */
[----:B------:R-:W-:-:S05]  /*01b0*/  IADD3 R3, PT, PT, RZ, -R5, RZ ;  /* 0x80000005ff037210 */ /* 0x000fca0007ffe0ff */
[----:B------:R0:W1:Y:S02]  /*01c0*/  F2I.FTZ.U32.TRUNC.NTZ R9, R8 ;  /* 0x0000000800097305 */ /* 0x000064000021f000 */
[----:B0-----:R-:W-:Y:S01]  /*01d0*/  IMAD.MOV.U32 R8, RZ, RZ, RZ ;  /* 0x000000ffff087224 */ /* 0x001fe200078e00ff */
[----:B-1----:R-:W-:-:S05]  /*01e0*/  IADD3 R7, PT, PT, RZ, -R9, RZ ;  /* 0x80000009ff077210 */ /* 0x002fca0007ffe0ff */
[----:B------:R-:W-:-:S04]  /*01f0*/  IMAD R7, R7, R10, RZ ;  /* 0x0000000a07077224 */ /* 0x000fc800078e02ff */
[----:B------:R-:W-:-:S06]  /*0200*/  IMAD.HI.U32 R9, R9, R7, R8 ;  /* 0x0000000709097227 */ /* 0x000fcc00078e0008 */
[----:B------:R-:W-:-:S04]  /*0210*/  IMAD.HI.U32 R9, R9, R12, RZ ;  /* 0x0000000c09097227 */ /* 0x000fc800078e00ff */
[----:B------:R-:W-:-:S05]  /*0220*/  IMAD R9, R9, R3, R12 ;  /* 0x0000000309097224 */ /* 0x000fca00078e020c */
[----:B------:R-:W-:-:S13]  /*0230*/  ISETP.GT.U32.AND P0, PT, R10, R9, PT ;  /* 0x000000090a00720c */ /* 0x000fda0003f04070 */
[----:B------:R-:W-:Y:S01]  /*0240*/  @!P0 IMAD.IADD R9, R9, 0x1, -R10 ;  /* 0x0000000109098824 */ /* 0x000fe200078e0a0a */
[----:B------:R-:W-:-:S04]  /*0250*/  ISETP.NE.AND P0, PT, R6, RZ, PT ;  /* 0x000000ff0600720c */ /* 0x000fc80003f05270 */
[----:B------:R-:W-:-:S13]  /*0260*/  ISETP.GT.U32.AND P1, PT, R10, R9, PT ;  /* 0x000000090a00720c */ /* 0x000fda0003f24070 */
[----:B------:R-:W-:-:S05]  /*0270*/  @!P1 IADD3 R9, PT, PT, R9, -R10, RZ ;  /* 0x8000000a09099210 */ /* 0x000fca0007ffe0ff */
[----:B------:R-:W-:Y:S01]  /*0280*/  @!P2 IMAD.MOV R9, RZ, RZ, -R9 ;  /* 0x000000ffff09a224 */ /* 0x000fe200078e0a09 */
[----:B------:R-:W-:-:S05]  /*0290*/  @!P0 LOP3.LUT R9, RZ, R6, RZ, 0x33, !PT ;  /* 0x00000006ff098212 */ /* 0x000fca00078e33ff */
[----:B------:R1:W-:Y:S02]  /*02a0*/  STS [R2], R9 ;  /* 0x0000000902007388 */ /* 0x0003e40000000800 */
.L_x_3:
[----:B0-----:R-:W-:Y:S05]  /*02b0*/  BSYNC.RECONVERGENT B0 ;  /* 0x0000000000007941 */ /* 0x001fea0003800200 */
.L_x_2:
[----:B------:R-:W-:Y:S08]  /*02c0*/  BAR.SYNC.DEFER_BLOCKING 0x0 ;  /* 0x0000000000007b1d */ /* 0x000ff00000010000 */
[----:B------:R-:W0:Y:S01]  /*02d0*/  LDC.64 R4, c[0x0][0x390] ;  /* 0x0000e400ff047b82 */ /* 0x000e220000000a00 */
[----:B------:R-:W2:Y:S01]  /*02e0*/  LDS R3, [R2] ;  /* 0x0000000002037984 */ /* 0x000ea20000000800 */
[----:B0-----:R-:W-:-:S05]  /*02f0*/  IMAD.WIDE.U32 R4, R0, 0x4, R4 ;  /* 0x0000000400047825 */ /* 0x001fca00078e0004 */
[----:B--2---:R-:W-:Y:S01]  /*0300*/  STG.E desc[UR6][R4.64], R3 ;  /* 0x0000000304007986 */ /* 0x004fe2000c101906 */
[----:B------:R-:W-:Y:S05]  /*0310*/  EXIT ;  /* 0x000000000000794d */ /* 0x000fea0003800000 */
.L_x_4:
        /* <DEDUP_REMOVED lines=14> */
.L_x_20:


//--------------------- .text._Z3modPiS_S_i       --------------------------
	.section	.text._Z3modPiS_S_i,"ax",@progbits
	.align	128
        .global         _Z3modPiS_S_i
        .type           _Z3modPiS_S_i,@function
        .size           _Z3modPiS_S_i,(.L_x_21 - _Z3modPiS_S_i)
        .other          _Z3modPiS_S_i,@"STO_CUDA_ENTRY STV_DEFAULT"
_Z3modPiS_S_i:
.text._Z3modPiS_S_i:
[----:B------:R-:W-:Y:S01]  /*0000*/  LDC R1, c[0x0][0x37c] ;  /* 0x0000df00ff017b82 */ /* 0x000fe20000000800 */
[----:B------:R-:W0:Y:S07]  /*0010*/  S2R R3, SR_TID.X ;  /* 0x0000000000037919 */ /* 0x000e2e0000002100 */
[----:B------:R-:W0:Y:S01]  /*0020*/  S2UR UR4, SR_CTAID.X ;  /* 0x00000000000479c3 */ /* 0x000e220000002500 */
[----:B------:R-:W1:Y:S07]  /*0030*/  LDCU UR5, c[0x0][0x398] ;  /* 0x00007300ff0577ac */ /* 0x000e6e0008000800 */
[----:B------:R-:W0:Y:S02]  /*0040*/  LDC R0, c[0x0][0x360] ;  /* 0x0000d800ff007b82 */ /* 0x000e240000000800 */
[----:B0-----:R-:W-:-:S05]  /*0050*/  IMAD R0, R0, UR4, R3 ;  /* 0x0000000400007c24 */ /* 0x001fca000f8e0203 */
[----:B-1----:R-:W-:-:S13]  /*0060*/  ISETP.GE.AND P0, PT, R0, UR5, PT ;  /* 0x0000000500007c0c */ /* 0x002fda000bf06270 */
[----:B------:R-:W-:Y:S05]  /*0070*/  @P0 EXIT ;  /* 0x000000000000094d */ /* 0x000fea0003800000 */
[----:B------:R-:W0:Y:S01]  /*0080*/  LDC.64 R2, c[0x0][0x388] ;  /* 0x0000e200ff027b82 */ /* 0x000e220000000a00 */
[----:B------:R-:W1:Y:S07]  /*0090*/  LDCU.64 UR4, c[0x0][0x358] ;  /* 0x00006b00ff0477ac */ /* 0x000e6e0008000a00 */
[----:B------:R-:W2:Y:S01]  /*00a0*/  LDC.64 R4, c[0x0][0x380] ;  /* 0x0000e000ff047b82 */ /* 0x000ea20000000a00 */
[----:B0-----:R-:W-:-:S06]  /*00b0*/  IMAD.WIDE R2, R0, 0x4, R2 ;  /* 0x0000000400027825 */ /* 0x001fcc00078e0202 */
[----:B-1----:R-:W3:Y:S01]  /*00c0*/  LDG.E R2, desc[UR4][R2.64] ;  /* 0x0000000402027981 */ /* 0x002ee2000c1e1900 */
[----:B--2---:R-:W-:-:S05]  /*00d0*/  IMAD.WIDE R4, R0, 0x4, R4 ;  /* 0x0000000400047825 */ /* 0x004fca00078e0204 */
        /* <DEDUP_REMOVED lines=21> */
[----:B0-----:R-:W-:-:S12]  /*0230*/  IMAD.WIDE R4, R0, 0x4, R4 ;  /* 0x0000000400047825 */ /* 0x001fd800078e0204 */
[----:B------:R-:W-:-:S05]  /*0240*/  @!P1 IADD3 R7, PT, PT, R7, -R10, RZ ;  /* 0x8000000a07079210 */ /* 0x000fca0007ffe0ff */
[----:B------:R-:W-:Y:S01]  /*0250*/  @!P2 IMAD.MOV R7, RZ, RZ, -R7 ;  /* 0x000000ffff07a224 */ /* 0x000fe200078e0a07 */
[----:B------:R-:W-:-:S05]  /*0260*/  @!P0 LOP3.LUT R7, RZ, R2, RZ, 0x33, !PT ;  /* 0x00000002ff078212 */ /* 0x000fca00078e33ff */
[----:B------:R-:W-:Y:S01]  /*0270*/  STG.E desc[UR4][R4.64], R7 ;  /* 0x0000000704007986 */ /* 0x000fe2000c101904 */
[----:B------:R-:W-:Y:S05]  /*0280*/  EXIT ;  /* 0x000000000000794d */ /* 0x000fea0003800000 */
.L_x_5:
        /* <DEDUP_REMOVED lines=15> */
.L_x_21:


//--------------------- .text._Z7multRegPiS_S_i   --------------------------
	.section	.text._Z7multRegPiS_S_i,"ax",@progbits
	.align	128
        .global         _Z7multRegPiS_S_i
        .type           _Z7multRegPiS_S_i,@function
        .size           _Z7multRegPiS_S_i,(.L_x_22 - _Z7multRegPiS_S_i)
        .other          _Z7multRegPiS_S_i,@"STO_CUDA_ENTRY STV_DEFAULT"
_Z7multRegPiS_S_i:
.text._Z7multRegPiS_S_i:
        /* <DEDUP_REMOVED lines=10> */
[----:B------:R-:W2:Y:S08]  /*00a0*/  LDC.64 R4, c[0x0][0x388] ;  /* 0x0000e200ff047b82 */ /* 0x000eb00000000a00 */
[----:B------:R-:W3:Y:S01]  /*00b0*/  LDC.64 R6, c[0x0][0x390] ;  /* 0x0000e400ff067b82 */ /* 0x000ee20000000a00 */
[----:B0-----:R-:W-:-:S06]  /*00c0*/  IMAD.WIDE.U32 R2, R9, 0x4, R2 ;  /* 0x0000000409027825 */ /* 0x001fcc00078e0002 */
[----:B-1----:R-:W4:Y:S01]  /*00d0*/  LDG.E R2, desc[UR4][R2.64] ;  /* 0x0000000402027981 */ /* 0x002f22000c1e1900 */
[----:B--2---:R-:W-:-:S06]  /*00e0*/  IMAD.WIDE.U32 R4, R9, 0x4, R4 ;  /* 0x0000000409047825 */ /* 0x004fcc00078e0004 */
[----:B------:R-:W4:Y:S01]  /*00f0*/  LDG.E R5, desc[UR4][R4.64] ;  /* 0x0000000404057981 */ /* 0x000f22000c1e1900 */
[----:B---3--:R-:W-:-:S04]  /*0100*/  IMAD.WIDE.U32 R6, R9, 0x4, R6 ;  /* 0x0000000409067825 */ /* 0x008fc800078e0006 */
[----:B----4-:R-:W-:-:S05]  /*0110*/  IMAD R9, R2, R5, RZ ;  /* 0x0000000502097224 */ /* 0x010fca00078e02ff */
[----:B------:R-:W-:Y:S01]  /*0120*/  STG.E desc[UR4][R6.64], R9 ;  /* 0x0000000906007986 */ /* 0x000fe2000c101904 */
[----:B------:R-:W-:Y:S05]  /*0130*/  EXIT ;  /* 0x000000000000794d */ /* 0x000fea0003800000 */
.L_x_6:
        /* <DEDUP_REMOVED lines=12> */
.L_x_22:


//--------------------- .text._Z9multConstPii     --------------------------
	.section	.text._Z9multConstPii,"ax",@progbits
	.align	128
        .global         _Z9multConstPii
        .type           _Z9multConstPii,@function
        .size           _Z9multConstPii,(.L_x_23 - _Z9multConstPii)
        .other          _Z9multConstPii,@"STO_CUDA_ENTRY STV_DEFAULT"
_Z9multConstPii:
.text._Z9multConstPii:
        /* <DEDUP_REMOVED lines=9> */
[----:B------:R-:W0:Y:S02]  /*0090*/  LDCU.64 UR6, c[0x0][0x380] ;  /* 0x00007000ff0677ac */ /* 0x000e240008000a00 */
[----:B------:R-:W-:Y:S01]  /*00a0*/  MOV R4, R2 ;  /* 0x0000000200047202 */ /* 0x000fe20000000f00 */
[----:B------:R-:W1:Y:S03]  /*00b0*/  LDCU.64 UR4, c[0x0][0x358] ;  /* 0x00006b00ff0477ac */ /* 0x000e660008000a00 */
[----:B------:R-:W2:Y:S08]  /*00c0*/  LDC R0, c[0x3][R4] ;  /* 0x00c0000004007b82 */ /* 0x000eb00000000800 */
[----:B------:R-:W2:Y:S01]  /*00d0*/  LDC R5, c[0x3][R4+0x1000] ;  /* 0x00c4000004057b82 */ /* 0x000ea20000000800 */
[----:B0-----:R-:W-:-:S04]  /*00e0*/  IADD3 R2, P0, PT, R2, UR6, RZ ;  /* 0x0000000602027c10 */ /* 0x001fc8000ff1e0ff */
[----:B------:R-:W-:Y:S01]  /*00f0*/  IADD3.X R3, PT, PT, R3, UR7, RZ, P0, !PT ;  /* 0x0000000703037c10 */ /* 0x000fe200087fe4ff */
[----:B--2---:R-:W-:-:S05]  /*0100*/  IMAD R5, R0, R5, RZ ;  /* 0x0000000500057224 */ /* 0x004fca00078e02ff */
[----:B-1----:R-:W-:Y:S01]  /*0110*/  STG.E desc[UR4][R2.64], R5 ;  /* 0x0000000502007986 */ /* 0x002fe2000c101904 */
[----:B------:R-:W-:Y:S05]  /*0120*/  EXIT ;  /* 0x000000000000794d */ /* 0x000fea0003800000 */
.L_x_7:
        /* <DEDUP_REMOVED lines=13> */
.L_x_23:


//--------------------- .text._Z10multSharedPiS_S_i --------------------------
	.section	.text._Z10multSharedPiS_S_i,"ax",@progbits
	.align	128
        .global         _Z10multSharedPiS_S_i
        .type           _Z10multSharedPiS_S_i,@function
        .size           _Z10multSharedPiS_S_i,(.L_x_24 - _Z10multSharedPiS_S_i)
        .other          _Z10multSharedPiS_S_i,@"STO_CUDA_ENTRY STV_DEFAULT"
_Z10multSharedPiS_S_i:
.text._Z10multSharedPiS_S_i:
[----:B------:R-:W-:Y:S01]  /*0000*/  LDC R1, c[0x0][0x37c] ;  /* 0x0000df00ff017b82 */ /* 0x000fe20000000800 */
[----:B------:R-:W0:Y:S07]  /*0010*/  S2R R8, SR_TID.X ;  /* 0x0000000000087919 */ /* 0x000e2e0000002100 */
[----:B------:R-:W0:Y:S01]  /*0020*/  S2UR UR4, SR_CTAID.X ;  /* 0x00000000000479c3 */ /* 0x000e220000002500 */
[----:B------:R-:W1:Y:S01]  /*0030*/  LDCU UR5, c[0x0][0x398] ;  /* 0x00007300ff0577ac */ /* 0x000e620008000800 */
[----:B------:R-:W2:Y:S06]  /*0040*/  LDCU.64 UR6, c[0x0][0x358] ;  /* 0x00006b00ff0677ac */ /* 0x000eac0008000a00 */
[----:B------:R-:W0:Y:S08]  /*0050*/  LDC R7, c[0x0][0x360] ;  /* 0x0000d800ff077b82 */ /* 0x000e300000000800 */
[----:B------:R-:W3:Y:S08]  /*0060*/  LDC.64 R2, c[0x0][0x380] ;  /* 0x0000e000ff027b82 */ /* 0x000ef00000000a00 */
[----:B------:R-:W4:Y:S01]  /*0070*/  LDC.64 R4, c[0x0][0x388] ;  /* 0x0000e200ff047b82 */ /* 0x000f220000000a00 */
[----:B0-----:R-:W-:-:S05]  /*0080*/  IMAD R7, R7, UR4, R8 ;  /* 0x0000000407077c24 */ /* 0x001fca000f8e0208 */
[----:B-1----:R-:W-:-:S13]  /*0090*/  ISETP.GE.AND P0, PT, R7, UR5, PT ;  /* 0x0000000507007c0c */ /* 0x002fda000bf06270 */
[----:B---3--:R-:W-:-:S04]  /*00a0*/  @!P0 IMAD.WIDE R2, R7, 0x4, R2 ;  /* 0x0000000407028825 */ /* 0x008fc800078e0202 */
[----:B----4-:R-:W-:Y:S02]  /*00b0*/  @!P0 IMAD.WIDE R4, R7, 0x4, R4 ;  /* 0x0000000407048825 */ /* 0x010fe400078e0204 */
[----:B--2---:R-:W2:Y:S01]  /*00c0*/  @!P0 LDG.E R2, desc[UR6][R2.64] ;  /* 0x0000000602028981 */ /* 0x004ea2000c1e1900 */
[----:B------:R-:W0:Y:S03]  /*00d0*/  S2UR UR5, SR_CgaCtaId ;  /* 0x00000000000579c3 */ /* 0x000e260000008800 */
[----:B------:R-:W2:Y:S01]  /*00e0*/  @!P0 LDG.E R5, desc[UR6][R4.64] ;  /* 0x0000000604058981 */ /* 0x000ea2000c1e1900 */
[----:B------:R-:W-:-:S04]  /*00f0*/  UMOV UR4, 0x400 ;  /* 0x0000040000047882 */ /* 0x000fc80000000000 */
[----:B------:R-:W1:Y:S01]  /*0100*/  LDC.64 R6, c[0x0][0x390] ;  /* 0x0000e400ff067b82 */ /* 0x000e620000000a00 */
[----:B0-----:R-:W-:-:S06]  /*0110*/  ULEA UR4, UR5, UR4, 0x18 ;  /* 0x0000000405047291 */ /* 0x001fcc000f8ec0ff */
[----:B------:R-:W-:Y:S01]  /*0120*/  LEA R0, R8, UR4, 0x2 ;  /* 0x0000000408007c11 */ /* 0x000fe2000f8e10ff */
[----:B--2---:R-:W-:Y:S02]  /*0130*/  @!P0 IMAD R9, R2, R5, RZ ;  /* 0x0000000502098224 */ /* 0x004fe400078e02ff */
[----:B-1----:R-:W-:-:S03]  /*0140*/  IMAD.WIDE.U32 R2, R8, 0x4, R6 ;  /* 0x0000000408027825 */ /* 0x002fc600078e0006 */
[----:B------:R-:W-:Y:S01]  /*0150*/  @!P0 STS [R0], R9 ;  /* 0x0000000900008388 */ /* 0x000fe20000000800 */
[----:B------:R-:W-:Y:S06]  /*0160*/  BAR.SYNC.DEFER_BLOCKING 0x0 ;  /* 0x0000000000007b1d */ /* 0x000fec0000010000 */
[----:B------:R-:W0:Y:S04]  /*0170*/  LDS R11, [R0] ;  /* 0x00000000000b7984 */ /* 0x000e280000000800 */
[----:B0-----:R-:W-:Y:S01]  /*0180*/  STG.E desc[UR6][R2.64], R11 ;  /* 0x0000000b02007986 */ /* 0x001fe2000c101906 */
[----:B------:R-:W-:Y:S05]  /*0190*/  EXIT ;  /* 0x000000000000794d */ /* 0x000fea0003800000 */
.L_x_8:
        /* <DEDUP_REMOVED lines=14> */
.L_x_24:


//--------------------- .text._Z4multPiS_S_i      --------------------------
	.section	.text._Z4multPiS_S_i,"ax",@progbits
	.align	128
        .global         _Z4multPiS_S_i
        .type           _Z4multPiS_S_i,@function
        .size           _Z4multPiS_S_i,(.L_x_25 - _Z4multPiS_S_i)
        .other          _Z4multPiS_S_i,@"STO_CUDA_ENTRY STV_DEFAULT"
_Z4multPiS_S_i:
.text._Z4multPiS_S_i:
        /* <DEDUP_REMOVED lines=10> */
[----:B------:R-:W2:Y:S08]  /*00a0*/  LDC.64 R4, c[0x0][0x388] ;  /* 0x0000e200ff047b82 */ /* 0x000eb00000000a00 */
[----:B------:R-:W3:Y:S01]  /*00b0*/  LDC.64 R6, c[0x0][0x390] ;  /* 0x0000e400ff067b82 */ /* 0x000ee20000000a00 */
[----:B0-----:R-:W-:-:S06]  /*00c0*/  IMAD.WIDE R2, R9, 0x4, R2 ;  /* 0x0000000409027825 */ /* 0x001fcc00078e0202 */
[----:B-1----:R-:W4:Y:S01]  /*00d0*/  LDG.E R2, desc[UR4][R2.64] ;  /* 0x0000000402027981 */ /* 0x002f22000c1e1900 */
[----:B--2---:R-:W-:-:S06]  /*00e0*/  IMAD.WIDE R4, R9, 0x4, R4 ;  /* 0x0000000409047825 */ /* 0x004fcc00078e0204 */
[----:B------:R-:W4:Y:S01]  /*00f0*/  LDG.E R5, desc[UR4][R4.64] ;  /* 0x0000000404057981 */ /* 0x000f22000c1e1900 */
[----:B---3--:R-:W-:-:S04]  /*0100*/  IMAD.WIDE R6, R9, 0x4, R6 ;  /* 0x0000000409067825 */ /* 0x008fc800078e0206 */
[----:B----4-:R-:W-:-:S05]  /*0110*/  IMAD R9, R2, R5, RZ ;  /* 0x0000000502097224 */ /* 0x010fca00078e02ff */
[----:B------:R-:W-:Y:S01]  /*0120*/  STG.E desc[UR4][R6.64], R9 ;  /* 0x0000000906007986 */ /* 0x000fe2000c101904 */
[----:B------:R-:W-:Y:S05]  /*0130*/  EXIT ;  /* 0x000000000000794d */ /* 0x000fea0003800000 */
.L_x_9:
        /* <DEDUP_REMOVED lines=12> */
.L_x_25:


//--------------------- .text._Z11subtractRegPiS_S_i --------------------------
	.section	.text._Z11subtractRegPiS_S_i,"ax",@progbits
	.align	128
        .global         _Z11subtractRegPiS_S_i
        .type           _Z11subtractRegPiS_S_i,@function
        .size           _Z11subtractRegPiS_S_i,(.L_x_26 - _Z11subtractRegPiS_S_i)
        .other          _Z11subtractRegPiS_S_i,@"STO_CUDA_ENTRY STV_DEFAULT"
_Z11subtractRegPiS_S_i:
.text._Z11subtractRegPiS_S_i:
        /* <DEDUP_REMOVED lines=16> */
[----:B---3--:R-:W-:Y:S01]  /*0100*/  IMAD.WIDE.U32 R6, R9, 0x4, R6 ;  /* 0x0000000409067825 */ /* 0x008fe200078e0006 */
[----:B----4-:R-:W-:-:S05]  /*0110*/  IADD3 R9, PT, PT, R2, -R5, RZ ;  /* 0x8000000502097210 */ /* 0x010fca0007ffe0ff */
[----:B------:R-:W-:Y:S01]  /*0120*/  STG.E desc[UR4][R6.64], R9 ;  /* 0x0000000906007986 */ /* 0x000fe2000c101904 */
[----:B------:R-:W-:Y:S05]  /*0130*/  EXIT ;  /* 0x000000000000794d */ /* 0x000fea0003800000 */
.L_x_10:
        /* <DEDUP_REMOVED lines=12> */
.L_x_26:


//--------------------- .text._Z13subtractConstPii --------------------------
	.section	.text._Z13subtractConstPii,"ax",@progbits
	.align	128
        .global         _Z13subtractConstPii
        .type           _Z13subtractConstPii,@function
        .size           _Z13subtractConstPii,(.L_x_27 - _Z13subtractConstPii)
        .other          _Z13subtractConstPii,@"STO_CUDA_ENTRY STV_DEFAULT"
_Z13subtractConstPii:
.text._Z13subtractConstPii:
        /* <DEDUP_REMOVED lines=13> */
[----:B------:R-:W2:Y:S01]  /*00d0*/  LDC R5, c[0x3][R4+0x1000] ;  /* 0x00c4000004057b82 */ /* 0x000ea20000000800 */
[----:B0-----:R-:W-:-:S04]  /*00e0*/  IADD3 R2, P0, PT, R2, UR6, RZ ;  /* 0x0000000602027c10 */ /* 0x001fc8000ff1e0ff */
[----:B------:R-:W-:Y:S02]  /*00f0*/  IADD3.X R3, PT, PT, R3, UR7, RZ, P0, !PT ;  /* 0x0000000703037c10 */ /* 0x000fe400087fe4ff */
[----:B--2---:R-:W-:-:S05]  /*0100*/  IADD3 R5, PT, PT, R0, -R5, RZ ;  /* 0x8000000500057210 */ /* 0x004fca0007ffe0ff */
[----:B-1----:R-:W-:Y:S01]  /*0110*/  STG.E desc[UR4][R2.64], R5 ;  /* 0x0000000502007986 */ /* 0x002fe2000c101904 */
[----:B------:R-:W-:Y:S05]  /*0120*/  EXIT ;  /* 0x000000000000794d */ /* 0x000fea0003800000 */
.L_x_11:
        /* <DEDUP_REMOVED lines=13> */
.L_x_27:


//--------------------- .text._Z14subtractSharedPiS_S_i --------------------------
	.section	.text._Z14subtractSharedPiS_S_i,"ax",@progbits
	.align	128
        .global         _Z14subtractSharedPiS_S_i
        .type           _Z14subtractSharedPiS_S_i,@function
        .size           _Z14subtractSharedPiS_S_i,(.L_x_28 - _Z14subtractSharedPiS_S_i)
        .other          _Z14subtractSharedPiS_S_i,@"STO_CUDA_ENTRY STV_DEFAULT"
_Z14subtractSharedPiS_S_i:
.text._Z14subtractSharedPiS_S_i:
        /* <DEDUP_REMOVED lines=18> */
[----:B------:R-:W-:Y:S02]  /*0120*/  LEA R0, R8, UR4, 0x2 ;  /* 0x0000000408007c11 */ /* 0x000fe4000f8e10ff */
[----:B--2---:R-:W-:Y:S01]  /*0130*/  @!P0 IADD3 R9, PT, PT, R2, -R5, RZ ;  /* 0x8000000502098210 */ /* 0x004fe20007ffe0ff */
[----:B-1----:R-:W-:-:S04]  /*0140*/  IMAD.WIDE.U32 R2, R8, 0x4, R6 ;  /* 0x0000000408027825 */ /* 0x002fc800078e0006 */
[----:B------:R-:W-:Y:S01]  /*0150*/  @!P0 STS [R0], R9 ;  /* 0x0000000900008388 */ /* 0x000fe20000000800 */
[----:B------:R-:W-:Y:S06]  /*0160*/  BAR.SYNC.DEFER_BLOCKING 0x0 ;  /* 0x0000000000007b1d */ /* 0x000fec0000010000 */
[----:B------:R-:W0:Y:S04]  /*0170*/  LDS R11, [R0] ;  /* 0x00000000000b7984 */ /* 0x000e280000000800 */
[----:B0-----:R-:W-:Y:S01]  /*0180*/  STG.E desc[UR6][R2.64], R11 ;  /* 0x0000000b02007986 */ /* 0x001fe2000c101906 */
[----:B------:R-:W-:Y:S05]  /*0190*/  EXIT ;  /* 0x000000000000794d */ /* 0x000fea0003800000 */
.L_x_12:
        /* <DEDUP_REMOVED lines=14> */
.L_x_28:


//--------------------- .text._Z8subtractPiS_S_i  --------------------------
	.section	.text._Z8subtractPiS_S_i,"ax",@progbits
	.align	128
        .global         _Z8subtractPiS_S_i
        .type           _Z8subtractPiS_S_i,@function
        .size           _Z8subtractPiS_S_i,(.L_x_29 - _Z8subtractPiS_S_i)
        .other          _Z8subtractPiS_S_i,@"STO_CUDA_ENTRY STV_DEFAULT"
_Z8subtractPiS_S_i:
.text._Z8subtractPiS_S_i:
        /* <DEDUP_REMOVED lines=16> */
[----:B---3--:R-:W-:Y:S01]  /*0100*/  IMAD.WIDE R6, R9, 0x4, R6 ;  /* 0x0000000409067825 */ /* 0x008fe200078e0206 */
[----:B----4-:R-:W-:-:S05]  /*0110*/  IADD3 R9, PT, PT, R2, -R5, RZ ;  /* 0x8000000502097210 */ /* 0x010fca0007ffe0ff */
[----:B------:R-:W-:Y:S01]  /*0120*/  STG.E desc[UR4][R6.64], R9 ;  /* 0x0000000906007986 */ /* 0x000fe2000c101904 */
[----:B------:R-:W-:Y:S05]  /*0130*/  EXIT ;  /* 0x000000000000794d */ /* 0x000fea0003800000 */
.L_x_13:
        /* <DEDUP_REMOVED lines=12> */
.L_x_29:


//--------------------- .text._Z6addRegPiS_S_i    --------------------------
	.section	.text._Z6addRegPiS_S_i,"ax",@progbits
	.align	128
        .global         _Z6addRegPiS_S_i
        .type           _Z6addRegPiS_S_i,@function
        .size           _Z6addRegPiS_S_i,(.L_x_30 - _Z6addRegPiS_S_i)
        .other          _Z6addRegPiS_S_i,@"STO_CUDA_ENTRY STV_DEFAULT"
_Z6addRegPiS_S_i:
.text._Z6addRegPiS_S_i:
        /* <DEDUP_REMOVED lines=17> */
[----:B----4-:R-:W-:-:S05]  /*0110*/  IADD3 R9, PT, PT, R2, R5, RZ ;  /* 0x0000000502097210 */ /* 0x010fca0007ffe0ff */
[----:B------:R-:W-:Y:S01]  /*0120*/  STG.E desc[UR4][R6.64], R9 ;  /* 0x0000000906007986 */ /* 0x000fe2000c101904 */
[----:B------:R-:W-:Y:S05]  /*0130*/  EXIT ;  /* 0x000000000000794d */ /* 0x000fea0003800000 */
.L_x_14:
        /* <DEDUP_REMOVED lines=12> */
.L_x_30:


//--------------------- .text._Z8addConstPii      --------------------------
	.section	.text._Z8addConstPii,"ax",@progbits
	.align	128
        .global         _Z8addConstPii
        .type           _Z8addConstPii,@function
        .size           _Z8addConstPii,(.L_x_31 - _Z8addConstPii)
        .other          _Z8addConstPii,@"STO_CUDA_ENTRY STV_DEFAULT"
_Z8addConstPii:
.text._Z8addConstPii:
        /* <DEDUP_REMOVED lines=16> */
[----:B--2---:R-:W-:-:S05]  /*0100*/  IADD3 R5, PT, PT, R0, R5, RZ ;  /* 0x0000000500057210 */ /* 0x004fca0007ffe0ff */
[----:B-1----:R-:W-:Y:S01]  /*0110*/  STG.E desc[UR4][R2.64], R5 ;  /* 0x0000000502007986 */ /* 0x002fe2000c101904 */
[----:B------:R-:W-:Y:S05]  /*0120*/  EXIT ;  /* 0x000000000000794d */ /* 0x000fea0003800000 */
.L_x_15:
        /* <DEDUP_REMOVED lines=13> */
.L_x_31:


//--------------------- .text._Z9addSharedPiS_S_i --------------------------
	.section	.text._Z9addSharedPiS_S_i,"ax",@progbits
	.align	128
        .global         _Z9addSharedPiS_S_i
        .type           _Z9addSharedPiS_S_i,@function
        .size           _Z9addSharedPiS_S_i,(.L_x_32 - _Z9addSharedPiS_S_i)
        .other          _Z9addSharedPiS_S_i,@"STO_CUDA_ENTRY STV_DEFAULT"
_Z9addSharedPiS_S_i:
.text._Z9addSharedPiS_S_i:
        /* <DEDUP_REMOVED lines=19> */
[----:B--2---:R-:W-:Y:S01]  /*0130*/  @!P0 IADD3 R9, PT, PT, R2, R5, RZ ;  /* 0x0000000502098210 */ /* 0x004fe20007ffe0ff */
[----:B-1----:R-:W-:-:S04]  /*0140*/  IMAD.WIDE.U32 R2, R8, 0x4, R6 ;  /* 0x0000000408027825 */ /* 0x002fc800078e0006 */
[----:B------:R-:W-:Y:S01]  /*0150*/  @!P0 STS [R0], R9 ;  /* 0x0000000900008388 */ /* 0x000fe20000000800 */
[----:B------:R-:W-:Y:S06]  /*0160*/  BAR.SYNC.DEFER_BLOCKING 0x0 ;  /* 0x0000000000007b1d */ /* 0x000fec0000010000 */
[----:B------:R-:W0:Y:S04]  /*0170*/  LDS R11, [R0] ;  /* 0x00000000000b7984 */ /* 0x000e280000000800 */
[----:B0-----:R-:W-:Y:S01]  /*0180*/  STG.E desc[UR6][R2.64], R11 ;  /* 0x0000000b02007986 */ /* 0x001fe2000c101906 */
[----:B------:R-:W-:Y:S05]  /*0190*/  EXIT ;  /* 0x000000000000794d */ /* 0x000fea0003800000 */
.L_x_16:
        /* <DEDUP_REMOVED lines=14> */
.L_x_32:


//--------------------- .text._Z3addPiS_S_i       --------------------------
	.section	.text._Z3addPiS_S_i,"ax",@progbits
	.align	128
        .global         _Z3addPiS_S_i
        .type           _Z3addPiS_S_i,@function
        .size           _Z3addPiS_S_i,(.L_x_33 - _Z3addPiS_S_i)
        .other          _Z3addPiS_S_i,@"STO_CUDA_ENTRY STV_DEFAULT"
_Z3addPiS_S_i:
.text._Z3addPiS_S_i:
        /* <DEDUP_REMOVED lines=17> */
[----:B----4-:R-:W-:-:S05]  /*0110*/  IADD3 R9, PT, PT, R2, R5, RZ ;  /* 0x0000000502097210 */ /* 0x010fca0007ffe0ff */
[----:B------:R-:W-:Y:S01]  /*0120*/  STG.E desc[UR4][R6.64], R9 ;  /* 0x0000000906007986 */ /* 0x000fe2000c101904 */
[----:B------:R-:W-:Y:S05]  /*0130*/  EXIT ;  /* 0x000000000000794d */ /* 0x000fea0003800000 */
.L_x_17:
        /* <DEDUP_REMOVED lines=12> */
.L_x_33:


//--------------------- .nv.shared._Z6modRegPiS_S_i --------------------------
	.section	.nv.shared._Z6modRegPiS_S_i,"aw",@nobits
	.sectionflags	@""
	.align	16
	.zero		1024


//--------------------- .nv.shared.reserved.0     --------------------------
	.section	.nv.shared.reserved.0,"aw",@nobits
	.weak		__nv_reservedSMEM_offset_0_alias
	.size		__nv_reservedSMEM_offset_0_alias, 0, 64
	.other		__nv_reservedSMEM_offset_0_alias,@"STO_CUDA_RESERVED_SHARED STV_DEFAULT"
__nv_reservedSMEM_offset_0_alias:
	.zero		0
	.zero		64


//--------------------- .nv.shared._Z8modConstPii --------------------------
	.section	.nv.shared._Z8modConstPii,"aw",@nobits
	.sectionflags	@""
	.align	16
	.zero		1024


//--------------------- .nv.shared._Z9modSharedPiS_S_i --------------------------
	.section	.nv.shared._Z9modSharedPiS_S_i,"aw",@nobits
	.sectionflags	@""
	.align	16
	.zero		1024


//--------------------- .nv.shared._Z3modPiS_S_i  --------------------------
	.section	.nv.shared._Z3modPiS_S_i,"aw",@nobits
	.sectionflags	@""
	.align	16
	.zero		1024


//--------------------- .nv.shared._Z7multRegPiS_S_i --------------------------
	.section	.nv.shared._Z7multRegPiS_S_i,"aw",@nobits
	.sectionflags	@""
	.align	16
	.zero		1024


//--------------------- .nv.shared._Z9multConstPii --------------------------
	.section	.nv.shared._Z9multConstPii,"aw",@nobits
	.sectionflags	@""
	.align	16
	.zero		1024


//--------------------- .nv.shared._Z10multSharedPiS_S_i --------------------------
	.section	.nv.shared._Z10multSharedPiS_S_i,"aw",@nobits
	.sectionflags	@""
	.align	16
	.zero		1024


//--------------------- .nv.shared._Z4multPiS_S_i --------------------------
	.section	.nv.shared._Z4multPiS_S_i,"aw",@nobits
	.sectionflags	@""
	.align	16
	.zero		1024


//--------------------- .nv.shared._Z11subtractRegPiS_S_i --------------------------
	.section	.nv.shared._Z11subtractRegPiS_S_i,"aw",@nobits
	.sectionflags	@""
	.align	16
	.zero		1024


//--------------------- .nv.shared._Z13subtractConstPii --------------------------
	.section	.nv.shared._Z13subtractConstPii,"aw",@nobits
	.sectionflags	@""
	.align	16
	.zero		1024


//--------------------- .nv.shared._Z14subtractSharedPiS_S_i --------------------------
	.section	.nv.shared._Z14subtractSharedPiS_S_i,"aw",@nobits
	.sectionflags	@""
	.align	16
	.zero		1024


//--------------------- .nv.shared._Z8subtractPiS_S_i --------------------------
	.section	.nv.shared._Z8subtractPiS_S_i,"aw",@nobits
	.sectionflags	@""
	.align	16
	.zero		1024


//--------------------- .nv.shared._Z6addRegPiS_S_i --------------------------
	.section	.nv.shared._Z6addRegPiS_S_i,"aw",@nobits
	.sectionflags	@""
	.align	16
	.zero		1024


//--------------------- .nv.shared._Z8addConstPii --------------------------
	.section	.nv.shared._Z8addConstPii,"aw",@nobits
	.sectionflags	@""
	.align	16
	.zero		1024


//--------------------- .nv.shared._Z9addSharedPiS_S_i --------------------------
	.section	.nv.shared._Z9addSharedPiS_S_i,"aw",@nobits
	.sectionflags	@""
	.align	16
	.zero		1024


//--------------------- .nv.shared._Z3addPiS_S_i  --------------------------
	.section	.nv.shared._Z3addPiS_S_i,"aw",@nobits
	.sectionflags	@""
	.align	16
	.zero		1024


//--------------------- .nv.constant0._Z6modRegPiS_S_i --------------------------
	.section	.nv.constant0._Z6modRegPiS_S_i,"a",@progbits
	.sectionflags	@""
	.align	4
.nv.constant0._Z6modRegPiS_S_i:
	.zero		924


//--------------------- .nv.constant0._Z8modConstPii --------------------------
	.section	.nv.constant0._Z8modConstPii,"a",@progbits
	.sectionflags	@""
	.align	4
.nv.constant0._Z8modConstPii:
	.zero		908


//--------------------- .nv.constant0._Z9modSharedPiS_S_i --------------------------
	.section	.nv.constant0._Z9modSharedPiS_S_i,"a",@progbits
	.sectionflags	@""
	.align	4
.nv.constant0._Z9modSharedPiS_S_i:
	.zero		924


//--------------------- .nv.constant0._Z3modPiS_S_i --------------------------
	.section	.nv.constant0._Z3modPiS_S_i,"a",@progbits
	.sectionflags	@""
	.align	4
.nv.constant0._Z3modPiS_S_i:
	.zero		924


//--------------------- .nv.constant0._Z7multRegPiS_S_i --------------------------
	.section	.nv.constant0._Z7multRegPiS_S_i,"a",@progbits
	.sectionflags	@""
	.align	4
.nv.constant0._Z7multRegPiS_S_i:
	.zero		924


//--------------------- .nv.constant0._Z9multConstPii --------------------------
	.section	.nv.constant0._Z9multConstPii,"a",@progbits
	.sectionflags	@""
	.align	4
.nv.constant0._Z9multConstPii:
	.zero		908


//--------------------- .nv.constant0._Z10multSharedPiS_S_i --------------------------
	.section	.nv.constant0._Z10multSharedPiS_S_i,"a",@progbits
	.sectionflags	@""
	.align	4
.nv.constant0._Z10multSharedPiS_S_i:
	.zero		924


//--------------------- .nv.constant0._Z4multPiS_S_i --------------------------
	.section	.nv.constant0._Z4multPiS_S_i,"a",@progbits
	.sectionflags	@""
	.align	4
.nv.constant0._Z4multPiS_S_i:
	.zero		924


//--------------------- .nv.constant0._Z11subtractRegPiS_S_i --------------------------
	.section	.nv.constant0._Z11subtractRegPiS_S_i,"a",@progbits
	.sectionflags	@""
	.align	4
.nv.constant0._Z11subtractRegPiS_S_i:
	.zero		924


//--------------------- .nv.constant0._Z13subtractConstPii --------------------------
	.section	.nv.constant0._Z13subtractConstPii,"a",@progbits
	.sectionflags	@""
	.align	4
.nv.constant0._Z13subtractConstPii:
	.zero		908


//--------------------- .nv.constant0._Z14subtractSharedPiS_S_i --------------------------
	.section	.nv.constant0._Z14subtractSharedPiS_S_i,"a",@progbits
	.sectionflags	@""
	.align	4
.nv.constant0._Z14subtractSharedPiS_S_i:
	.zero		924


//--------------------- .nv.constant0._Z8subtractPiS_S_i --------------------------
	.section	.nv.constant0._Z8subtractPiS_S_i,"a",@progbits
	.sectionflags	@""
	.align	4
.nv.constant0._Z8subtractPiS_S_i:
	.zero		924


//--------------------- .nv.constant0._Z6addRegPiS_S_i --------------------------
	.section	.nv.constant0._Z6addRegPiS_S_i,"a",@progbits
	.sectionflags	@""
	.align	4
.nv.constant0._Z6addRegPiS_S_i:
	.zero		924


//--------------------- .nv.constant0._Z8addConstPii --------------------------
	.section	.nv.constant0._Z8addConstPii,"a",@progbits
	.sectionflags	@""
	.align	4
.nv.constant0._Z8addConstPii:
	.zero		908


//--------------------- .nv.constant0._Z9addSharedPiS_S_i --------------------------
	.section	.nv.constant0._Z9addSharedPiS_S_i,"a",@progbits
	.sectionflags	@""
	.align	4
.nv.constant0._Z9addSharedPiS_S_i:
	.zero		924


//--------------------- .nv.constant0._Z3addPiS_S_i --------------------------
	.section	.nv.constant0._Z3addPiS_S_i,"a",@progbits
	.sectionflags	@""
	.align	4
.nv.constant0._Z3addPiS_S_i:
	.zero		924


//--------------------- SYMBOLS --------------------------

	.type		.nv.reservedSmem.offset0,@object
	.size		.nv.reservedSmem.offset0,0x4
	.type		.nv.reservedSmem.cap,@object
	.size		.nv.reservedSmem.cap,0x4
